def gluon_wgmma(
    a_ptr,
    b_ptr,
    c_ptr,
    M,
    N,
    K,
    stride_am,
    stride_bk,
    stride_cm,
    BLOCK_M: gl.constexpr,
    BLOCK_N: gl.constexpr,
    BLOCK_K: gl.constexpr,
    DTYPE: gl.constexpr,
    A_LAYOUT: gl.constexpr,
    B_LAYOUT: gl.constexpr,
    C_LAYOUT: gl.constexpr,
    B_SHAPE: gl.constexpr,
    TRANS_B: gl.constexpr,
    NUM_BUFFERS: gl.constexpr,
    NUM_WARPS: gl.constexpr,
):
    a_desc = tma.make_tensor_descriptor(
        a_ptr, [M, K], [stride_am, 1], [BLOCK_M, BLOCK_K], A_LAYOUT
    )
    b_desc = tma.make_tensor_descriptor(
        b_ptr,
        [N, K] if TRANS_B else [K, N],
        [stride_bk, 1],
        B_SHAPE,
        B_LAYOUT,
    )
    c_desc = tma.make_tensor_descriptor(
        c_ptr, [M, N], [stride_cm, 1], [BLOCK_M, BLOCK_N], C_LAYOUT
    )

    a_bufs = gl.allocate_shared_memory(
        DTYPE, [NUM_BUFFERS, BLOCK_M, BLOCK_K], A_LAYOUT
    )
    b_bufs = gl.allocate_shared_memory(DTYPE, [NUM_BUFFERS] + B_SHAPE, B_LAYOUT)

    pid_m = gl.program_id(0)
    pid_n = gl.program_id(1)
    off_m = pid_m * BLOCK_M
    off_n = pid_n * BLOCK_N

    mma_layout: gl.constexpr = pick_wgmma_layout(DTYPE, BLOCK_M, BLOCK_N, NUM_WARPS)
    acc = warpgroup_mma_init(
        gl.zeros((BLOCK_M, BLOCK_N), dtype=gl.float32, layout=mma_layout)
    )

    bars = gl.allocate_shared_memory(
        gl.int64, [NUM_BUFFERS, 1], mbarrier.MBarrierLayout()
    )
    for i in gl.static_range(NUM_BUFFERS):
        mbarrier.init(bars.index(i), count=1)
    idx = 0
    phase = 0

    for k in range(0, K, BLOCK_K):
        a = a_bufs.index(idx)
        b = b_bufs.index(idx)
        bar = bars.index(idx)
        mbarrier.expect(bar, a_desc.block_type.nbytes + b_desc.block_type.nbytes)
        tma.async_copy_global_to_shared(a_desc, [off_m, k], bar, a)
        tma.async_copy_global_to_shared(
            b_desc, [off_n, k] if TRANS_B else [k, off_n], bar, b
        )
        mbarrier.wait(bar, phase=phase)

        if TRANS_B:
            b = b.permute((1, 0))
        acc = warpgroup_mma_wait(num_outstanding=0, deps=(acc,))
        acc = warpgroup_mma(a, b, acc, is_async=True)

        idx += 1
        if idx == NUM_BUFFERS:
            idx = 0
            phase ^= 1

    acc = warpgroup_mma_wait(num_outstanding=0, deps=(acc,))
    for i in gl.static_range(NUM_BUFFERS):
        mbarrier.invalidate(bars.index(i))

    c_smem = gl.allocate_shared_memory(DTYPE, [BLOCK_M, BLOCK_N], C_LAYOUT)
    c_smem.store(acc.to(DTYPE))
    fence_async_shared()
    tma.async_copy_shared_to_global(c_desc, [off_m, off_n], c_smem)
    tma.store_wait(pendings=0)

# config = {"BLOCK_K": 64, "BLOCK_M": 64, "BLOCK_N": 128, "arch": "sm_90", "dtype": "fp16", "num_buffers": 4, "num_warps": 4, "trans_b": 1}
# arch = sm_90


// ===== COMPILED SASS (sm_90a) =====

	.target	sm_90a

	.elftype	@"ET_EXEC"


//--------------------- .note.nv.tkinfo           --------------------------
	.section	.note.nv.tkinfo,"",@"SHT_NOTE"
	.sectionflags	@"SHF_NOTE_NV_TKINFO"
	.tkinfo
        /*0018*/ 	.word	0x00000002
        /*0030*/ 	.string	""
        /*0030*/ 	.string	"ptxas"
        /*0030*/ 	.string	"Cuda compilation tools, release 13.0, V13.0.88"
        /*0030*/ 	.string	"Build cuda_13.0.r13.0/compiler.36424714_0"
        /*0030*/ 	.string	"-v  -suppress-debug-info  -lineinfo  -arch sm_90a "



//--------------------- .note.nv.cuinfo           --------------------------
	.section	.note.nv.cuinfo,"",@"SHT_NOTE"
	.sectionflags	@"SHF_NOTE_NV_CUINFO"
        /*0018*/ 	.short	0x0002
        /*001a*/ 	.short	0x005a
        /*001c*/ 	.short	0x0082
	.zero		2


//--------------------- .nv.info                  --------------------------
	.section	.nv.info,"",@"SHT_CUDA_INFO"
	.align	4


	//----- nvinfo : EIATTR_REGCOUNT
	.align		4
        /*0000*/ 	.byte	0x04, 0x2f
        /*0002*/ 	.short	(.L_1 - .L_0)
	.align		4
.L_0:
        /*0004*/ 	.word	index@(gluon_wgmma)
        /*0008*/ 	.word	0x0000005a


	//----- nvinfo : EIATTR_FRAME_SIZE
	.align		4
.L_1:
        /*000c*/ 	.byte	0x04, 0x11
        /*000e*/ 	.short	(.L_3 - .L_2)
	.align		4
.L_2:
        /*0010*/ 	.word	index@(gluon_wgmma)
        /*0014*/ 	.word	0x00000000


	//----- nvinfo : EIATTR_MIN_STACK_SIZE
	.align		4
.L_3:
        /*0018*/ 	.byte	0x04, 0x12
        /*001a*/ 	.short	(.L_5 - .L_4)
	.align		4
.L_4:
        /*001c*/ 	.word	index@(gluon_wgmma)
        /*0020*/ 	.word	0x00000000
.L_5:


//--------------------- .nv.compat                --------------------------
	.section	.nv.compat,"",@"SHT_CUDA_COMPAT_INFO"
	.align	4
        /*0000*/ 	.byte	0x02, 0x09, 0x01, 0x00, 0x02, 0x02, 0x04, 0x00, 0x02, 0x05, 0x05, 0x00, 0x03, 0x07, 0x01, 0x01
        /*0010*/ 	.byte	0x02, 0x03, 0x03, 0x00, 0x02, 0x06, 0x01, 0x00, 0x04, 0x0b, 0x08, 0x00, 0x00, 0x00, 0x00, 0x00
        /*0020*/ 	.byte	0x00, 0x00, 0x00, 0x00


//--------------------- .nv.info.gluon_wgmma      --------------------------
	.section	.nv.info.gluon_wgmma,"",@"SHT_CUDA_INFO"
	.sectionflags	@""
	.align	4


	//----- nvinfo : EIATTR_CUDA_API_VERSION
	.align		4
        /*0000*/ 	.byte	0x04, 0x37
        /*0002*/ 	.short	(.L_7 - .L_6)
.L_6:
        /*0004*/ 	.word	0x00000082


	//----- nvinfo : EIATTR_KPARAM_INFO
	.align		4
.L_7:
        /*0008*/ 	.byte	0x04, 0x17
        /*000a*/ 	.short	(.L_9 - .L_8)
.L_8:
        /*000c*/ 	.word	0x00000000
        /*0010*/ 	.short	0x000a
        /*0012*/ 	.short	0x0048
        /*0014*/ 	.byte	0x00, 0xf4, 0x21, 0x00


	//----- nvinfo : EIATTR_KPARAM_INFO
	.align		4
.L_9:
        /*0018*/ 	.byte	0x04, 0x17
        /*001a*/ 	.short	(.L_11 - .L_10)
.L_10:
        /*001c*/ 	.word	0x00000000
        /*0020*/ 	.short	0x0009
        /*0022*/ 	.short	0x0040
        /*0024*/ 	.byte	0x00, 0xf4, 0x21, 0x00


	//----- nvinfo : EIATTR_KPARAM_INFO
	.align		4
.L_11:
        /*0028*/ 	.byte	0x04, 0x17
        /*002a*/ 	.short	(.L_13 - .L_12)
.L_12:
        /*002c*/ 	.word	0x00000000
        /*0030*/ 	.short	0x0008
        /*0032*/ 	.short	0x0038
        /*0034*/ 	.byte	0x00, 0xf0, 0x21, 0x00


	//----- nvinfo : EIATTR_KPARAM_INFO
	.align		4
.L_13:
        /*0038*/ 	.byte	0x04, 0x17
        /*003a*/ 	.short	(.L_15 - .L_14)
.L_14:
        /*003c*/ 	.word	0x00000000
        /*0040*/ 	.short	0x0007
        /*0042*/ 	.short	0x0030
        /*0044*/ 	.byte	0x00, 0xf0, 0x21, 0x00


	//----- nvinfo : EIATTR_KPARAM_INFO
	.align		4
.L_15:
        /*0048*/ 	.byte	0x04, 0x17
        /*004a*/ 	.short	(.L_17 - .L_16)
.L_16:
        /*004c*/ 	.word	0x00000000
        /*0050*/ 	.short	0x0006
        /*0052*/ 	.short	0x0028
        /*0054*/ 	.byte	0x00, 0xf0, 0x21, 0x00


	//----- nvinfo : EIATTR_KPARAM_INFO
	.align		4
.L_17:
        /*0058*/ 	.byte	0x04, 0x17
        /*005a*/ 	.short	(.L_19 - .L_18)
.L_18:
        /*005c*/ 	.word	0x00000000
        /*0060*/ 	.short	0x0005
        /*0062*/ 	.short	0x0020
        /*0064*/ 	.byte	0x00, 0xf0, 0x11, 0x00


	//----- nvinfo : EIATTR_KPARAM_INFO
	.align		4
.L_19:
        /*0068*/ 	.byte	0x04, 0x17
        /*006a*/ 	.short	(.L_21 - .L_20)
.L_20:
        /*006c*/ 	.word	0x00000000
        /*0070*/ 	.short	0x0004
        /*0072*/ 	.short	0x001c
        /*0074*/ 	.byte	0x00, 0xf0, 0x11, 0x00


	//----- nvinfo : EIATTR_KPARAM_INFO
	.align		4
.L_21:
        /*0078*/ 	.byte	0x04, 0x17
        /*007a*/ 	.short	(.L_23 - .L_22)
.L_22:
        /*007c*/ 	.word	0x00000000
        /*0080*/ 	.short	0x0003
        /*0082*/ 	.short	0x0018
        /*0084*/ 	.byte	0x00, 0xf0, 0x11, 0x00


	//----- nvinfo : EIATTR_KPARAM_INFO
	.align		4
.L_23:
        /*0088*/ 	.byte	0x04, 0x17
        /*008a*/ 	.short	(.L_25 - .L_24)
.L_24:
        /*008c*/ 	.word	0x00000000
        /*0090*/ 	.short	0x0002
        /*0092*/ 	.short	0x0010
        /*0094*/ 	.byte	0x00, 0xf4, 0x21, 0x00


	//----- nvinfo : EIATTR_KPARAM_INFO
	.align		4
.L_25:
        /*0098*/ 	.byte	0x04, 0x17
        /*009a*/ 	.short	(.L_27 - .L_26)
.L_26:
        /*009c*/ 	.word	0x00000000
        /*00a0*/ 	.short	0x0001
        /*00a2*/ 	.short	0x0008
        /*00a4*/ 	.byte	0x00, 0xf4, 0x21, 0x00


	//----- nvinfo : EIATTR_KPARAM_INFO
	.align		4
.L_27:
        /*00a8*/ 	.byte	0x04, 0x17
        /*00aa*/ 	.short	(.L_29 - .L_28)
.L_28:
        /*00ac*/ 	.word	0x00000000
        /*00b0*/ 	.short	0x0000
        /*00b2*/ 	.short	0x0000
        /*00b4*/ 	.byte	0x00, 0xf4, 0x21, 0x00


	//----- nvinfo : EIATTR_SPARSE_MMA_MASK
	.align		4
.L_29:
        /*00b8*/ 	.byte	0x03, 0x50
        /*00ba*/ 	.short	0x0000


	//----- nvinfo : EIATTR_MAXREG_COUNT
	.align		4
        /*00bc*/ 	.byte	0x03, 0x1b
        /*00be*/ 	.short	0x00ff


	//----- nvinfo : EIATTR_NUM_BARRIERS
	.align		4
        /*00c0*/ 	.byte	0x02, 0x4c
        /*00c2*/ 	.byte	0x01
	.zero		1


	//----- nvinfo : EIATTR_MERCURY_ISA_VERSION
	.align		4
        /*00c4*/ 	.byte	0x03, 0x5f
        /*00c6*/ 	.short	0x0101


	//----- nvinfo : EIATTR_INT_WARP_WIDE_INSTR_OFFSETS
	.align		4
        /*00c8*/ 	.byte	0x04, 0x31
        /*00ca*/ 	.short	(.L_31 - .L_30)


	//   ....[0]....
.L_30:
        /*00cc*/ 	.word	0x00001460


	//   ....[1]....
        /*00d0*/ 	.word	0x00001480


	//   ....[2]....
        /*00d4*/ 	.word	0x00001490


	//   ....[3]....
        /*00d8*/ 	.word	0x000014a0


	//   ....[4]....
        /*00dc*/ 	.word	0x000015b0


	//   ....[5]....
        /*00e0*/ 	.word	0x00001960


	//   ....[6]....
        /*00e4*/ 	.word	0x00001970


	//   ....[7]....
        /*00e8*/ 	.word	0x000019e0


	//   ....[8]....
        /*00ec*/ 	.word	0x000019f0


	//   ....[9]....
        /*00f0*/ 	.word	0x00001eb0


	//   ....[10]....
        /*00f4*/ 	.word	0x00001ed0


	//----- nvinfo : EIATTR_COOP_GROUP_MASK_REGIDS
	.align		4
.L_31:
        /*00f8*/ 	.byte	0x04, 0x29
        /*00fa*/ 	.short	(.L_33 - .L_32)


	//   ....[0]....
.L_32:
        /*00fc*/ 	.word	0xffffffff


	//   ....[1]....
        /*0100*/ 	.word	0xffffffff


	//   ....[2]....
        /*0104*/ 	.word	0xffffffff


	//----- nvinfo : EIATTR_COOP_GROUP_INSTR_OFFSETS
	.align		4
.L_33:
        /*0108*/ 	.byte	0x04, 0x28
        /*010a*/ 	.short	(.L_35 - .L_34)


	//   ....[0]....
.L_34:
        /*010c*/ 	.word	0x00000150


	//   ....[1]....
        /*0110*/ 	.word	0x00000700


	//   ....[2]....
        /*0114*/ 	.word	0x00000cf0


	//----- nvinfo : EIATTR_MBARRIER_INSTR_OFFSETS
	.align		4
.L_35:
        /*0118*/ 	.byte	0x04, 0x39
        /*011a*/ 	.short	(.L_37 - .L_36)


	//   ....[0]....
.L_36:
        /*011c*/ 	.word	0x00001600
        /*0120*/ 	.word	0x000000ff
        /*0124*/ 	.word	0x00018000
        /*0128*/ 	.short	0x0100
        /*012a*/ 	.byte	0x14
	.zero		1


	//   ....[1]....
        /*012c*/ 	.word	0x00001620
        /*0130*/ 	.word	0x000000ff
        /*0134*/ 	.word	0x00018008
        /*0138*/ 	.short	0x0100
        /*013a*/ 	.byte	0x14
	.zero		1


	//   ....[2]....
        /*013c*/ 	.word	0x00001650
        /*0140*/ 	.word	0x000000ff
        /*0144*/ 	.word	0x00018010
        /*0148*/ 	.short	0x0100
        /*014a*/ 	.byte	0x14
	.zero		1


	//   ....[3]....
        /*014c*/ 	.word	0x00001670
        /*0150*/ 	.word	0x000000ff
        /*0154*/ 	.word	0x00018018
        /*0158*/ 	.short	0x0100
        /*015a*/ 	.byte	0x14
	.zero		1


	//   ....[4]....
        /*015c*/ 	.word	0x00001aa0
        /*0160*/ 	.word	0x000000ff
        /*0164*/ 	.word	0x00018000
        /*0168*/ 	.short	0x010a
        /*016a*/ 	.byte	0x12
	.zero		1


	//   ....[5]....
        /*016c*/ 	.word	0x00001dc0
        /*0170*/ 	.word	0x000000ff
        /*0174*/ 	.word	0x00018000
        /*0178*/ 	.short	0x0108
        /*017a*/ 	.byte	0x14
	.zero		1


	//   ....[6]....
        /*017c*/ 	.word	0x00001f40
        /*0180*/ 	.word	0x000000ff
        /*0184*/ 	.word	0x00018008
        /*0188*/ 	.short	0x0108
        /*018a*/ 	.byte	0x14
	.zero		1


	//   ....[7]....
        /*018c*/ 	.word	0x00002030
        /*0190*/ 	.word	0x000000ff
        /*0194*/ 	.word	0x00018010
        /*0198*/ 	.short	0x0108
        /*019a*/ 	.byte	0x14
	.zero		1


	//   ....[8]....
        /*019c*/ 	.word	0x000020d0
        /*01a0*/ 	.word	0x000000ff
        /*01a4*/ 	.word	0x00018018
        /*01a8*/ 	.short	0x0108
        /*01aa*/ 	.byte	0x14
	.zero		1


	//   ....[9]....
        /*01ac*/ 	.word	0x000021e0
        /*01b0*/ 	.word	0x000000ff
        /*01b4*/ 	.word	0x00018000
        /*01b8*/ 	.short	0x010a
        /*01ba*/ 	.byte	0x12
	.zero		1


	//----- nvinfo : EIATTR_NUM_MBARRIERS
	.align		4
.L_37:
        /*01bc*/ 	.byte	0x03, 0x38
        /*01be*/ 	.short	0x0004


	//----- nvinfo : EIATTR_EXIT_INSTR_OFFSETS
	.align		4
        /*01c0*/ 	.byte	0x04, 0x1c
        /*01c2*/ 	.short	(.L_39 - .L_38)


	//   ....[0]....
.L_38:
        /*01c4*/ 	.word	0x000021d0


	//----- nvinfo : EIATTR_REQNTID
	.align		4
.L_39:
        /*01c8*/ 	.byte	0x04, 0x10
        /*01ca*/ 	.short	(.L_41 - .L_40)
.L_40:
        /*01cc*/ 	.word	0x00000080
        /*01d0*/ 	.word	0x00000001
        /*01d4*/ 	.word	0x00000001


	//----- nvinfo : EIATTR_CRS_STACK_SIZE
	.align		4
.L_41:
        /*01d8*/ 	.byte	0x04, 0x1e
        /*01da*/ 	.short	(.L_43 - .L_42)
.L_42:
        /*01dc*/ 	.word	0x00000000


	//----- nvinfo : EIATTR_CBANK_PARAM_SIZE
	.align		4
.L_43:
        /*01e0*/ 	.byte	0x03, 0x19
        /*01e2*/ 	.short	0x0050


	//----- nvinfo : EIATTR_PARAM_CBANK
	.align		4
        /*01e4*/ 	.byte	0x04, 0x0a
        /*01e6*/ 	.short	(.L_45 - .L_44)
	.align		4
.L_44:
        /*01e8*/ 	.word	index@(.nv.constant0.gluon_wgmma)
        /*01ec*/ 	.short	0x0210
        /*01ee*/ 	.short	0x0050


	//----- nvinfo : EIATTR_SW_WAR
	.align		4
.L_45:
        /*01f0*/ 	.byte	0x04, 0x36
        /*01f2*/ 	.short	(.L_47 - .L_46)
.L_46:
        /*01f4*/ 	.word	0x00000008
.L_47:


//--------------------- .nv.callgraph             --------------------------
	.section	.nv.callgraph,"",@"SHT_CUDA_CALLGRAPH"
	.align	4
	.sectionentsize	8
	.align		4
        /*0000*/ 	.word	0x00000000
	.align		4
        /*0004*/ 	.word	0xffffffff
	.align		4
        /*0008*/ 	.word	0x00000000
	.align		4
        /*000c*/ 	.word	0xfffffffe
	.align		4
        /*0010*/ 	.word	0x00000000
	.align		4
        /*0014*/ 	.word	0xfffffffd
	.align		4
        /*0018*/ 	.word	0x00000000
	.align		4
        /*001c*/ 	.word	0xfffffffc


//--------------------- .text.gluon_wgmma         --------------------------
	.section	.text.gluon_wgmma,"ax",@progbits
	.align	128
        .global         gluon_wgmma
        .type           gluon_wgmma,@function
        .size           gluon_wgmma,(.L_x_52 - gluon_wgmma)
        .other          gluon_wgmma,@"STO_CUDA_ENTRY STV_DEFAULT"
gluon_wgmma:
.text.gluon_wgmma:
[----:B------:R-:W-:Y:S01]  /*0000*/  LDC R1, c[0x0][0x28] ;  /* 0x00000a00ff017b82 */ /* 0x000fe20000000800 */
[----:B------:R-:W1:Y:S07]  /*0010*/  S2R R0, SR_TID.X ;  /* 0x0000000000007919 */ /* 0x000e6e0000002100 */
[----:B------:R-:W2:Y:S01]  /*0020*/  S2UR UR4, SR_CgaCtaId ;  /* 0x00000000000479c3 */ /* 0x000ea20000008800 */
[----:B------:R-:W-:Y:S01]  /*0030*/  UMOV UR20, 0x400 ;  /* 0x0000040000147882 */ /* 0x000fe20000000000 */
[----:B------:R-:W-:Y:S01]  /*0040*/  ULDC UR6, c[0x0][0xc] ;  /* 0x0000030000067ab9 */ /* 0x000fe20000000800 */
[----:B------:R-:W-:Y:S01]  /*0050*/  ULDC.64 UR26, c[0x0][0x250] ;  /* 0x00009400001a7ab9 */ /* 0x000fe20000000a00 */
[----:B------:R-:W-:Y:S04]  /*0060*/  BSSY B0, `(.L_x_0) ;  /* 0x000001f000007945 */ /* 0x000fe80003800000 */
[----:B------:R-:W3:Y:S08]  /*0070*/  LDC R3, c[0x0][0x228] ;  /* 0x00008a00ff037b82 */ /* 0x000ef00000000800 */
[----:B------:R-:W4:Y:S08]  /*0080*/  LDC R12, c[0x0][0x230] ;  /* 0x00008c00ff0c7b82 */ /* 0x000f300000000800 */
[----:B------:R-:W-:Y:S01]  /*0090*/  S2UR UR21, SR_CTAID.Y ;  /* 0x00000000001579c3 */ /* 0x000fe20000002600 */
[----:B--2---:R-:W-:-:S03]  /*00a0*/  ULEA UR20, UR4, UR20, 0x18 ;  /* 0x0000001404147291 */ /* 0x004fc6000f8ec03f */
[----:B------:R-:W-:Y:S01]  /*00b0*/  ULDC UR4, c[0x0][0x10] ;  /* 0x0000040000047ab9 */ /* 0x000fe20000000800 */
[----:B-1----:R-:W-:-:S03]  /*00c0*/  LOP3.LUT R2, R0, 0x7f, RZ, 0xc0, !PT ;  /* 0x0000007f00027812 */ /* 0x002fc600078ec0ff */
[----:B------:R-:W1:Y:S01]  /*00d0*/  S2UR UR5, SR_CTAID.Z ;  /* 0x00000000000579c3 */ /* 0x000e620000002700 */
[----:B---3--:R-:W-:Y:S01]  /*00e0*/  VIADD R3, R3, 0xffffffff ;  /* 0xffffffff03037836 */ /* 0x008fe20000000000 */
[C---:B------:R-:W-:Y:S02]  /*00f0*/  ISETP.GE.U32.AND P0, PT, R2.reuse, 0x20, PT ;  /* 0x000000200200780c */ /* 0x040fe40003f06070 */
[C---:B------:R-:W-:Y:S02]  /*0100*/  ISETP.NE.U32.AND P2, PT, R2.reuse, RZ, PT ;  /* 0x000000ff0200720c */ /* 0x040fe40003f45070 */
[----:B------:R-:W-:Y:S02]  /*0110*/  LEA R13, R2, UR20, 0x2 ;  /* 0x00000014020d7c11 */ /* 0x000fe4000f8e10ff */
[----:B------:R-:W2:Y:S01]  /*0120*/  S2UR UR32, SR_CTAID.X ;  /* 0x00000000002079c3 */ /* 0x000ea20000002500 */
[----:B----4-:R-:W-:-:S06]  /*0130*/  VIADD R8, R12, 0xffffffff ;  /* 0xffffffff0c087836 */ /* 0x010fcc0000000000 */
[----:B------:R3:W-:Y:S01]  /*0140*/  @!P0 STS [R13], RZ ;  /* 0x000000ff0d008388 */ /* 0x0007e20000000800 */
[----:B------:R-:W-:-:S03]  /*0150*/  NOP ;  /* 0x0000000000007918 */ /* 0x000fc60000000000 */
[----:B------:R3:W-:Y:S01]  /*0160*/  @!P2 STS [UR20+0x24], R3 ;  /* 0x00002403ff00a988 */ /* 0x0007e20008000814 */
[----:B-1----:R-:W-:-:S03]  /*0170*/  UIMAD UR4, UR5, UR4, UR21 ;  /* 0x00000004050472a4 */ /* 0x002fc6000f8e0215 */
[----:B------:R3:W-:Y:S01]  /*0180*/  @!P2 STS [UR20+0x20], R8 ;  /* 0x00002008ff00a988 */ /* 0x0007e20008000814 */
[----:B--2---:R-:W-:-:S04]  /*0190*/  UIMAD UR4, UR4, UR6, UR32 ;  /* 0x00000006040472a4 */ /* 0x004fc8000f8e0220 */
[----:B------:R-:W-:-:S03]  /*01a0*/  UIMAD UR5, UR4, 0x180, URZ ;  /* 0x00000180040578a4 */ /* 0x000fc6000f8e023f */
[----:B------:R-:W-:Y:S01]  /*01b0*/  UMOV UR4, URZ ;  /* 0x0000003f00047c82 */ /* 0x000fe20008000000 */
[----:B------:R-:W-:-:S04]  /*01c0*/  UIADD3 UR22, UP0, UR5, UR26, URZ ;  /* 0x0000001a05167290 */ /* 0x000fc8000ff1e03f */
[----:B------:R-:W-:Y:S01]  /*01d0*/  ULEA.HI.X.SX32 UR23, UR5, UR27, 0x1, UP0 ;  /* 0x0000001b05177291 */ /* 0x000fe200080f0e3f */
[----:B---3--:R-:W-:Y:S11]  /*01e0*/  @P2 BRA `(.L_x_1) ;  /* 0x0000000000182947 */ /* 0x008ff60003800000 */
[----:B------:R-:W1:Y:S01]  /*01f0*/  LDS R4, [UR20+0x8] ;  /* 0x00000814ff047984 */ /* 0x000e620008000800 */
[----:B------:R-:W2:Y:S01]  /*0200*/  LDC.64 R6, c[0x0][0x210] ;  /* 0x00008400ff067b82 */ /* 0x000ea20000000a00 */
[----:B------:R-:W-:Y:S02]  /*0210*/  IMAD.MOV.U32 R5, RZ, RZ, 0x70 ;  /* 0x00000070ff057424 */ /* 0x000fe400078e00ff */
[----:B--2---:R2:W-:Y:S03]  /*0220*/  STS.64 [UR20], R6 ;  /* 0x00000006ff007988 */ /* 0x0045e60008000a14 */
[----:B-1----:R-:W-:-:S05]  /*0230*/  LOP3.LUT R4, R4, 0x10, R5, 0xd8, !PT ;  /* 0x0000001004047812 */ /* 0x002fca00078ed805 */
[----:B------:R2:W-:Y:S02]  /*0240*/  STS [UR20+0x8], R4 ;  /* 0x00000804ff007988 */ /* 0x0005e40008000814 */
.L_x_1:
[----:B------:R-:W-:Y:S05]  /*0250*/  BSYNC B0 ;  /* 0x0000000000007941 */ /* 0x000fea0003800000 */
.L_x_0:
[----:B------:R-:W-:Y:S04]  /*0260*/  BSSY B0, `(.L_x_2) ;  /* 0x000000a000007945 */ /* 0x000fe80003800000 */
[----:B------:R-:W-:Y:S05]  /*0270*/  @P2 BRA `(.L_x_3) ;  /* 0x0000000000202947 */ /* 0x000fea0003800000 */
[----:B--2---:R-:W1:Y:S01]  /*0280*/  LDS R4, [UR20+0x34] ;  /* 0x00003414ff047984 */ /* 0x004e620008000800 */
[----:B------:R-:W-:Y:S02]  /*0290*/  IMAD.MOV.U32 R5, RZ, RZ, 0x3f000000 ;  /* 0x3f000000ff057424 */ /* 0x000fe400078e00ff */
[----:B------:R-:W-:Y:S01]  /*02a0*/  @!P2 IMAD.MOV.U32 R6, RZ, RZ, 0x3f ;  /* 0x0000003fff06a424 */ /* 0x000fe200078e00ff */
[----:B------:R-:W2:Y:S02]  /*02b0*/  @!P2 LDS R7, [UR20+0x38] ;  /* 0x00003814ff07a984 */ /* 0x000ea40008000800 */
[----:B-1----:R-:W-:Y:S02]  /*02c0*/  LOP3.LUT R4, R4, 0xff000000, R5, 0xb8, !PT ;  /* 0xff00000004047812 */ /* 0x002fe400078eb805 */
[----:B--2---:R-:W-:-:S03]  /*02d0*/  @!P2 LOP3.LUT R5, R7, 0xff, R6, 0xb8, !PT ;  /* 0x000000ff0705a812 */ /* 0x004fc600078eb806 */
[----:B------:R1:W-:Y:S04]  /*02e0*/  STS [UR20+0x34], R4 ;  /* 0x00003404ff007988 */ /* 0x0003e80008000814 */
[----:B------:R1:W-:Y:S02]  /*02f0*/  @!P2 STS [UR20+0x38], R5 ;  /* 0x00003805ff00a988 */ /* 0x0003e40008000814 */
.L_x_3:
[----:B------:R-:W-:Y:S05]  /*0300*/  BSYNC B0 ;  /* 0x0000000000007941 */ /* 0x000fea0003800000 */
.L_x_2:
[----:B------:R-:W-:Y:S04]  /*0310*/  BSSY B0, `(.L_x_4) ;  /* 0x000000e000007945 */ /* 0x000fe80003800000 */
[----:B------:R-:W-:Y:S05]  /*0320*/  @P2 BRA `(.L_x_5) ;  /* 0x0000000000302947 */ /* 0x000fea0003800000 */
[----:B-1----:R-:W1:Y:S01]  /*0330*/  LDS R5, [UR20+0x34] ;  /* 0x00003414ff057984 */ /* 0x002e620008000800 */
[----:B--2---:R-:W2:Y:S03]  /*0340*/  LDC.64 R6, c[0x0][0x238] ;  /* 0x00008e00ff067b82 */ /* 0x004ea60000000a00 */
[----:B------:R-:W3:Y:S01]  /*0350*/  LDS R4, [UR20+0x1c] ;  /* 0x00001c14ff047984 */ /* 0x000ee20008000800 */
[C---:B--2---:R-:W-:Y:S01]  /*0360*/  SHF.L.U64.HI R7, R6.reuse, 0x1, R7 ;  /* 0x0000000106077819 */ /* 0x044fe20000010207 */
[----:B------:R-:W-:-:S03]  /*0370*/  IMAD.SHL.U32 R6, R6, 0x2, RZ ;  /* 0x0000000206067824 */ /* 0x000fc600078e00ff */
[--C-:B------:R-:W-:Y:S02]  /*0380*/  SHF.R.U32.HI R9, RZ, 0x4, R7.reuse ;  /* 0x00000004ff097819 */ /* 0x100fe40000011607 */
[----:B------:R-:W-:-:S05]  /*0390*/  SHF.R.U64 R6, R6, 0x4, R7 ;  /* 0x0000000406067819 */ /* 0x000fca0000001207 */
[----:B------:R4:W-:Y:S01]  /*03a0*/  STS [UR20+0xc], R6 ;  /* 0x00000c06ff007988 */ /* 0x0009e20008000814 */
[----:B-1----:R-:W-:Y:S02]  /*03b0*/  LOP3.LUT R5, R5, 0x7, RZ, 0xb8, !PT ;  /* 0x0000000705057812 */ /* 0x002fe400078eb8ff */
[----:B---3--:R-:W-:-:S03]  /*03c0*/  LOP3.LUT R4, R4, 0xf, R9, 0xb8, !PT ;  /* 0x0000000f04047812 */ /* 0x008fc600078eb809 */
[----:B------:R4:W-:Y:S04]  /*03d0*/  STS [UR20+0x34], R5 ;  /* 0x00003405ff007988 */ /* 0x0009e80008000814 */
[----:B------:R4:W-:Y:S02]  /*03e0*/  STS [UR20+0x1c], R4 ;  /* 0x00001c04ff007988 */ /* 0x0009e40008000814 */
.L_x_5:
[----:B------:R-:W-:Y:S05]  /*03f0*/  BSYNC B0 ;  /* 0x0000000000007941 */ /* 0x000fea0003800000 */
.L_x_4:
[----:B------:R-:W-:Y:S04]  /*0400*/  BSSY B1, `(.L_x_6) ;  /* 0x000001a000017945 */ /* 0x000fe80003800000 */
[----:B------:R-:W-:Y:S04]  /*0410*/  BSSY B0, `(.L_x_7) ;  /* 0x0000015000007945 */ /* 0x000fe80003800000 */
[----:B------:R-:W-:Y:S05]  /*0420*/  @P2 BRA `(.L_x_8) ;  /* 0x0000000000202947 */ /* 0x000fea0003800000 */
[----:B-12-4-:R-:W1:Y:S02]  /*0430*/  LDS R4, [UR20+0x34] ;  /* 0x00003414ff047984 */ /* 0x016e640008000800 */
[----:B-1----:R-:W-:-:S05]  /*0440*/  LOP3.LUT R4, R4, 0x38, RZ, 0xb8, !PT ;  /* 0x0000003804047812 */ /* 0x002fca00078eb8ff */
[----:B------:R1:W-:Y:S01]  /*0450*/  STS [UR20+0x34], R4 ;  /* 0x00003404ff007988 */ /* 0x0003e20008000814 */
[----:B------:R-:W-:Y:S05]  /*0460*/  @P2 BRA `(.L_x_9) ;  /* 0x0000000000202947 */ /* 0x000fea0003800000 */
[----:B-1----:R-:W1:Y:S01]  /*0470*/  LDS R4, [UR20+0x8] ;  /* 0x00000814ff047984 */ /* 0x002e620008000800 */
[----:B------:R-:W-:-:S05]  /*0480*/  IMAD.MOV.U32 R5, RZ, RZ, 0x780 ;  /* 0x00000780ff057424 */ /* 0x000fca00078e00ff */
[----:B-1----:R-:W-:-:S05]  /*0490*/  LOP3.LUT R4, R4, 0x300, R5, 0xd8, !PT ;  /* 0x0000030004047812 */ /* 0x002fca00078ed805 */
[----:B------:R3:W-:Y:S02]  /*04a0*/  STS [UR20+0x8], R4 ;  /* 0x00000804ff007988 */ /* 0x0007e40008000814 */
.L_x_8:
[----:B------:R-:W-:Y:S05]  /*04b0*/  @P2 BRA `(.L_x_10) ;  /* 0x0000000000282947 */ /* 0x000fea0003800000 */
[----:B-1234-:R-:W1:Y:S02]  /*04c0*/  LDS R4, [UR20+0x8] ;  /* 0x00000814ff047984 */ /* 0x01ee640008000800 */
[----:B-1----:R-:W-:-:S05]  /*04d0*/  LOP3.LUT R4, R4, 0x1800, RZ, 0xb8, !PT ;  /* 0x0000180004047812 */ /* 0x002fca00078eb8ff */
[----:B------:R2:W-:Y:S02]  /*04e0*/  STS [UR20+0x8], R4 ;  /* 0x00000804ff007988 */ /* 0x0005e40008000814 */
.L_x_9:
[----:B------:R-:W-:Y:S05]  /*04f0*/  @P2 BREAK B0 ;  /* 0x0000000000002942 */ /* 0x000fea0003800000 */
[----:B------:R-:W-:Y:S05]  /*0500*/  @P2 BRA `(.L_x_11) ;  /* 0x0000000000242947 */ /* 0x000fea0003800000 */
[----:B------:R-:W3:Y:S01]  /*0510*/  LDS R5, [UR20+0x8] ;  /* 0x00000814ff057984 */ /* 0x000ee20008000800 */
[----:B-12---:R-:W-:-:S05]  /*0520*/  IMAD.MOV.U32 R4, RZ, RZ, 0x6000 ;  /* 0x00006000ff047424 */ /* 0x006fca00078e00ff */
[----:B---3--:R-:W-:-:S04]  /*0530*/  LOP3.LUT R4, R5, 0x6000, R4, 0xd8, !PT ;  /* 0x0000600005047812 */ /* 0x008fc800078ed804 */
[----:B------:R-:W-:-:S05]  /*0540*/  LOP3.LUT R4, R4, 0x400000, RZ, 0xb8, !PT ;  /* 0x0040000004047812 */ /* 0x000fca00078eb8ff */
[----:B------:R5:W-:Y:S02]  /*0550*/  STS [UR20+0x8], R4 ;  /* 0x00000804ff007988 */ /* 0x000be40008000814 */
.L_x_10:
[----:B------:R-:W-:Y:S05]  /*0560*/  BSYNC B0 ;  /* 0x0000000000007941 */ /* 0x000fea0003800000 */
.L_x_7:
[----:B-12345:R-:W1:Y:S02]  /*0570*/  @!P2 LDS R4, [UR20+0x8] ;  /* 0x00000814ff04a984 */ /* 0x03ee640008000800 */
[----:B-1----:R-:W-:-:S05]  /*0580*/  @!P2 LOP3.LUT R4, R4, 0x8000, RZ, 0xb8, !PT ;  /* 0x000080000404a812 */ /* 0x002fca00078eb8ff */
[----:B------:R3:W-:Y:S02]  /*0590*/  @!P2 STS [UR20+0x8], R4 ;  /* 0x00000804ff00a988 */ /* 0x0007e40008000814 */
.L_x_11:
[----:B------:R-:W-:Y:S05]  /*05a0*/  BSYNC B1 ;  /* 0x0000000000017941 */ /* 0x000fea0003800000 */
.L_x_6:
[----:B------:R-:W-:Y:S05]  /*05b0*/  WARPSYNC.ALL ;  /* 0x0000000000007948 */ /* 0x000fea0003800000 */
[----:B------:R-:W-:Y:S05]  /*05c0*/  @P0 BRA `(.L_x_12) ;  /* 0x0000000000280947 */ /* 0x000fea0003800000 */
[----:B-123--:R-:W1:Y:S01]  /*05d0*/  S2R R4, SR_LANEID ;  /* 0x0000000000047919 */ /* 0x00ee620000000000 */
[----:B------:R-:W-:Y:S05]  /*05e0*/  WARPSYNC.ALL ;  /* 0x0000000000007948 */ /* 0x000fea0003800000 */
[----:B-1----:R-:W-:-:S05]  /*05f0*/  IMAD.SHL.U32 R6, R4, 0x4, RZ ;  /* 0x0000000404067824 */ /* 0x002fca00078e00ff */
[----:B------:R-:W1:Y:S01]  /*0600*/  LDS R7, [R6+UR20] ;  /* 0x0000001406077984 */ /* 0x000e620008000800 */
[----:B------:R-:W-:-:S05]  /*0610*/  IADD3 R4, P1, R6, UR22, RZ ;  /* 0x0000001606047c10 */ /* 0x000fca000ff3e0ff */
[----:B------:R-:W-:-:S05]  /*0620*/  IMAD.X R5, RZ, RZ, UR23, P1 ;  /* 0x00000017ff057e24 */ /* 0x000fca00088e06ff */
[----:B-1----:R4:W5:Y:S01]  /*0630*/  ATOMG.E.EXCH.STRONG.GPU PT, RZ, [R4], R7 ;  /* 0x0000000704ff73a8 */ /* 0x00296200041ee100 */
[----:B------:R-:W-:-:S04]  /*0640*/  DEPBAR {5,4,3,2,1,0} ;  /* 0x0000003f0000791a */ /* 0x000fc80000000000 */
[----:B------:R4:W-:Y:S01]  /*0650*/  UTMACCTL.IV [UR22] ;  /* 0x00000000160079b9 */ /* 0x0009e20008000000 */
[----:B------:R-:W-:Y:S01]  /*0660*/  NOP ;  /* 0x0000000000007918 */ /* 0x000fe20000000000 */
.L_x_12:
[----:B------:R-:W-:Y:S05]  /*0670*/  @P0 BRA `(.L_x_13) ;  /* 0x00000000000c0947 */ /* 0x000fea0003800000 */
[----:B------:R0:W-:Y:S01]  /*0680*/  UTMACMDFLUSH ;  /* 0x00000000000079b7 */ /* 0x0001e20000000000 */
[----:B------:R-:W-:Y:S05]  /*0690*/  @P0 BRA `(.L_x_13) ;  /* 0x0000000000040947 */ /* 0x000fea0003800000 */
[----:B------:R-:W-:-:S04]  /*06a0*/  DEPBAR.LE SB0, 0x0 ;  /* 0x000080000000791a */ /* 0x000fc80000000000 */
.L_x_13:
[----:B------:R-:W-:Y:S05]  /*06b0*/  WARPSYNC.ALL ;  /* 0x0000000000007948 */ /* 0x000fea0003800000 */
[----:B-----5:R-:W-:Y:S06]  /*06c0*/  BAR.SYNC.DEFER_BLOCKING 0x0 ;  /* 0x0000000000007b1d */ /* 0x020fec0000010000 */
[----:B------:R-:W-:Y:S02]  /*06d0*/  BSSY B1, `(.L_x_14) ;  /* 0x000000b000017945 */ /* 0x000fe40003800000 */
[----:B------:R-:W-:Y:S06]  /*06e0*/  BAR.SYNC.DEFER_BLOCKING 0x0 ;  /* 0x0000000000007b1d */ /* 0x000fec0000010000 */
[----:B------:R5:W-:Y:S01]  /*06f0*/  @!P0 STS [R13], RZ ;  /* 0x000000ff0d008388 */ /* 0x000be20000000800 */
[----:B------:R-:W-:Y:S01]  /*0700*/  NOP ;  /* 0x0000000000007918 */ /* 0x000fe20000000000 */
[----:B------:R-:W-:Y:S05]  /*0710*/  @P2 BRA `(.L_x_15) ;  /* 0x0000000000182947 */ /* 0x000fea0003800000 */
[----:B-1234-:R-:W1:Y:S01]  /*0720*/  LDS R4, [UR20+0x8] ;  /* 0x00000814ff047984 */ /* 0x01ee620008000800 */
[----:B------:R-:W2:Y:S01]  /*0730*/  LDC.64 R6, c[0x0][0x218] ;  /* 0x00008600ff067b82 */ /* 0x000ea20000000a00 */
[----:B------:R-:W-:Y:S02]  /*0740*/  IMAD.MOV.U32 R5, RZ, RZ, 0x70 ;  /* 0x00000070ff057424 */ /* 0x000fe400078e00ff */
[----:B--2---:R2:W-:Y:S03]  /*0750*/  STS.64 [UR20], R6 ;  /* 0x00000006ff007988 */ /* 0x0045e60008000a14 */
[----:B-1----:R-:W-:-:S05]  /*0760*/  LOP3.LUT R4, R4, 0x10, R5, 0xd8, !PT ;  /* 0x0000001004047812 */ /* 0x002fca00078ed805 */
[----:B------:R2:W-:Y:S02]  /*0770*/  STS [UR20+0x8], R4 ;  /* 0x00000804ff007988 */ /* 0x0005e40008000814 */
.L_x_15:
[----:B----4-:R-:W-:Y:S05]  /*0780*/  BSYNC B1 ;  /* 0x0000000000017941 */ /* 0x010fea0003800000 */
.L_x_14:
[----:B------:R-:W-:Y:S04]  /*0790*/  BSSY B2, `(.L_x_16) ;  /* 0x000000f000027945 */ /* 0x000fe80003800000 */
[----:B------:R-:W-:Y:S04]  /*07a0*/  BSSY B1, `(.L_x_17) ;  /* 0x000000c000017945 */ /* 0x000fe80003800000 */
[----:B------:R-:W-:Y:S05]  /*07b0*/  @P2 BRA `(.L_x_18) ;  /* 0x0000000000282947 */ /* 0x000fea0003800000 */
[----:B-123--:R-:W1:Y:S01]  /*07c0*/  LDS R4, [UR20+0x34] ;  /* 0x00003414ff047984 */ /* 0x00ee620008000800 */
[----:B------:R-:W-:Y:S01]  /*07d0*/  IMAD.MOV.U32 R5, RZ, RZ, 0x3f000000 ;  /* 0x3f000000ff057424 */ /* 0x000fe200078e00ff */
[----:B------:R-:W-:Y:S05]  /*07e0*/  @P2 BREAK B1 ;  /* 0x0000000000012942 */ /* 0x000fea0003800000 */
[----:B-1----:R-:W-:-:S05]  /*07f0*/  LOP3.LUT R4, R4, 0xff000000, R5, 0xb8, !PT ;  /* 0xff00000004047812 */ /* 0x002fca00078eb805 */
[----:B------:R1:W-:Y:S01]  /*0800*/  STS [UR20+0x34], R4 ;  /* 0x00003404ff007988 */ /* 0x0003e20008000814 */
[----:B------:R-:W-:Y:S05]  /*0810*/  @P2 BRA `(.L_x_19) ;  /* 0x0000000000182947 */ /* 0x000fea0003800000 */
[----:B------:R-:W2:Y:S01]  /*0820*/  LDS R5, [UR20+0x38] ;  /* 0x00003814ff057984 */ /* 0x000ea20008000800 */
[----:B-1----:R-:W-:-:S05]  /*0830*/  IMAD.MOV.U32 R4, RZ, RZ, 0x7f ;  /* 0x0000007fff047424 */ /* 0x002fca00078e00ff */
[----:B--2---:R-:W-:-:S05]  /*0840*/  LOP3.LUT R4, R5, 0xff, R4, 0xb8, !PT ;  /* 0x000000ff05047812 */ /* 0x004fca00078eb804 */
[----:B------:R4:W-:Y:S02]  /*0850*/  STS [UR20+0x38], R4 ;  /* 0x00003804ff007988 */ /* 0x0009e40008000814 */
.L_x_18:
[----:B------:R-:W-:Y:S05]  /*0860*/  BSYNC B1 ;  /* 0x0000000000017941 */ /* 0x000fea0003800000 */
.L_x_17:
[----:B------:R1:W-:Y:S02]  /*0870*/  @!P2 STS [UR20+0x20], R8 ;  /* 0x00002008ff00a988 */ /* 0x0003e40008000814 */
.L_x_19:
[----:B------:R-:W-:Y:S05]  /*0880*/  BSYNC B2 ;  /* 0x0000000000027941 */ /* 0x000fea0003800000 */
.L_x_16:
[----:B------:R-:W-:Y:S05]  /*0890*/  WARPSYNC.ALL ;  /* 0x0000000000007948 */ /* 0x000fea0003800000 */
[----:B--2---:R-:W2:Y:S01]  /*08a0*/  LDC R6, c[0x0][0x22c] ;  /* 0x00008b00ff067b82 */ /* 0x004ea20000000800 */
[----:B------:R-:W-:Y:S01]  /*08b0*/  BSSY B2, `(.L_x_20) ;  /* 0x0000010000027945 */ /* 0x000fe20003800000 */
[----:B--2---:R-:W-:-:S05]  /*08c0*/  VIADD R6, R6, 0xffffffff ;  /* 0xffffffff06067836 */ /* 0x004fca0000000000 */
[----:B------:R2:W-:Y:S01]  /*08d0*/  @!P2 STS [UR20+0x24], R6 ;  /* 0x00002406ff00a988 */ /* 0x0005e20008000814 */
[----:B------:R-:W-:Y:S05]  /*08e0*/  @P2 BRA `(.L_x_21) ;  /* 0x0000000000302947 */ /* 0x000fea0003800000 */
[----:B------:R-:W2:Y:S01]  /*08f0*/  LDS R5, [UR20+0x34] ;  /* 0x00003414ff057984 */ /* 0x000ea20008000800 */
[----:B------:R-:W2:Y:S03]  /*0900*/  LDC.64 R10, c[0x0][0x240] ;  /* 0x00009000ff0a7b82 */ /* 0x000ea60000000a00 */
[----:B-1-34-:R-:W1:Y:S01]  /*0910*/  LDS R4, [UR20+0x1c] ;  /* 0x00001c14ff047984 */ /* 0x01ae620008000800 */
[C---:B--2---:R-:W-:Y:S01]  /*0920*/  SHF.L.U64.HI R8, R10.reuse, 0x1, R11 ;  /* 0x000000010a087819 */ /* 0x044fe2000001020b */
[----:B------:R-:W-:-:S03]  /*0930*/  IMAD.SHL.U32 R7, R10, 0x2, RZ ;  /* 0x000000020a077824 */ /* 0x000fc600078e00ff */
[--C-:B------:R-:W-:Y:S02]  /*0940*/  SHF.R.U32.HI R9, RZ, 0x4, R8.reuse ;  /* 0x00000004ff097819 */ /* 0x100fe40000011608 */
[----:B------:R-:W-:-:S05]  /*0950*/  SHF.R.U64 R7, R7, 0x4, R8 ;  /* 0x0000000407077819 */ /* 0x000fca0000001208 */
[----:B------:R2:W-:Y:S01]  /*0960*/  STS [UR20+0xc], R7 ;  /* 0x00000c07ff007988 */ /* 0x0005e20008000814 */
[----:B------:R-:W-:Y:S02]  /*0970*/  LOP3.LUT R5, R5, 0x7, RZ, 0xb8, !PT ;  /* 0x0000000705057812 */ /* 0x000fe400078eb8ff */
[----:B-1----:R-:W-:-:S03]  /*0980*/  LOP3.LUT R4, R4, 0xf, R9, 0xb8, !PT ;  /* 0x0000000f04047812 */ /* 0x002fc600078eb809 */
[----:B------:R2:W-:Y:S04]  /*0990*/  STS [UR20+0x34], R5 ;  /* 0x00003405ff007988 */ /* 0x0005e80008000814 */
[----:B------:R2:W-:Y:S02]  /*09a0*/  STS [UR20+0x1c], R4 ;  /* 0x00001c04ff007988 */ /* 0x0005e40008000814 */
.L_x_21:
[----:B------:R-:W-:Y:S05]  /*09b0*/  BSYNC B2 ;  /* 0x0000000000027941 */ /* 0x000fea0003800000 */
.L_x_20:
[----:B------:R-:W-:Y:S04]  /*09c0*/  BSSY B3, `(.L_x_22) ;  /* 0x000001a000037945 */ /* 0x000fe80003800000 */
[----:B------:R-:W-:Y:S04]  /*09d0*/  BSSY B2, `(.L_x_23) ;  /* 0x0000015000027945 */ /* 0x000fe80003800000 */
[----:B------:R-:W-:Y:S05]  /*09e0*/  @P2 BRA `(.L_x_24) ;  /* 0x0000000000202947 */ /* 0x000fea0003800000 */
[----:B-1234-:R-:W1:Y:S02]  /*09f0*/  LDS R4, [UR20+0x34] ;  /* 0x00003414ff047984 */ /* 0x01ee640008000800 */
[----:B-1----:R-:W-:-:S05]  /*0a00*/  LOP3.LUT R4, R4, 0x38, RZ, 0xb8, !PT ;  /* 0x0000003804047812 */ /* 0x002fca00078eb8ff */
[----:B------:R1:W-:Y:S01]  /*0a10*/  STS [UR20+0x34], R4 ;  /* 0x00003404ff007988 */ /* 0x0003e20008000814 */
[----:B------:R-:W-:Y:S05]  /*0a20*/  @P2 BRA `(.L_x_25) ;  /* 0x0000000000202947 */ /* 0x000fea0003800000 */
[----:B-1----:R-:W1:Y:S01]  /*0a30*/  LDS R4, [UR20+0x8] ;  /* 0x00000814ff047984 */ /* 0x002e620008000800 */
[----:B------:R-:W-:-:S05]  /*0a40*/  IMAD.MOV.U32 R5, RZ, RZ, 0x780 ;  /* 0x00000780ff057424 */ /* 0x000fca00078e00ff */
[----:B-1----:R-:W-:-:S05]  /*0a50*/  LOP3.LUT R4, R4, 0x300, R5, 0xd8, !PT ;  /* 0x0000030004047812 */ /* 0x002fca00078ed805 */
[----:B------:R1:W-:Y:S02]  /*0a60*/  STS [UR20+0x8], R4 ;  /* 0x00000804ff007988 */ /* 0x0003e40008000814 */
.L_x_24:
[----:B------:R-:W-:Y:S05]  /*0a70*/  @P2 BRA `(.L_x_26) ;  /* 0x0000000000282947 */ /* 0x000fea0003800000 */
[----:B-1234-:R-:W1:Y:S02]  /*0a80*/  LDS R4, [UR20+0x8] ;  /* 0x00000814ff047984 */ /* 0x01ee640008000800 */
[----:B-1----:R-:W-:-:S05]  /*0a90*/  LOP3.LUT R4, R4, 0x1800, RZ, 0xb8, !PT ;  /* 0x0000180004047812 */ /* 0x002fca00078eb8ff */
[----:B------:R2:W-:Y:S02]  /*0aa0*/  STS [UR20+0x8], R4 ;  /* 0x00000804ff007988 */ /* 0x0005e40008000814 */
.L_x_25:
[----:B------:R-:W-:Y:S05]  /*0ab0*/  @P2 BREAK B2 ;  /* 0x0000000000022942 */ /* 0x000fea0003800000 */
[----:B------:R-:W-:Y:S05]  /*0ac0*/  @P2 BRA `(.L_x_27) ;  /* 0x0000000000242947 */ /* 0x000fea0003800000 */
[----:B-12---:R-:W1:Y:S01]  /*0ad0*/  LDS R4, [UR20+0x8] ;  /* 0x00000814ff047984 */ /* 0x006e620008000800 */
[----:B------:R-:W-:-:S05]  /*0ae0*/  IMAD.MOV.U32 R5, RZ, RZ, 0x6000 ;  /* 0x00006000ff057424 */ /* 0x000fca00078e00ff */
[----:B-1----:R-:W-:-:S04]  /*0af0*/  LOP3.LUT R4, R4, 0x6000, R5, 0xd8, !PT ;  /* 0x0000600004047812 */ /* 0x002fc800078ed805 */
[----:B------:R-:W-:-:S05]  /*0b00*/  LOP3.LUT R4, R4, 0x400000, RZ, 0xb8, !PT ;  /* 0x0040000004047812 */ /* 0x000fca00078eb8ff */
[----:B------:R1:W-:Y:S02]  /*0b10*/  STS [UR20+0x8], R4 ;  /* 0x00000804ff007988 */ /* 0x0003e40008000814 */
.L_x_26:
[----:B------:R-:W-:Y:S05]  /*0b20*/  BSYNC B2 ;  /* 0x0000000000027941 */ /* 0x000fea0003800000 */
.L_x_23:
[----:B-1234-:R-:W1:Y:S02]  /*0b30*/  @!P2 LDS R4, [UR20+0x8] ;  /* 0x00000814ff04a984 */ /* 0x01ee640008000800 */
[----:B-1----:R-:W-:-:S05]  /*0b40*/  @!P2 LOP3.LUT R4, R4, 0x8000, RZ, 0xb8, !PT ;  /* 0x000080000404a812 */ /* 0x002fca00078eb8ff */
[----:B------:R3:W-:Y:S02]  /*0b50*/  @!P2 STS [UR20+0x8], R4 ;  /* 0x00000804ff00a988 */ /* 0x0007e40008000814 */
.L_x_27:
[----:B------:R-:W-:Y:S05]  /*0b60*/  BSYNC B3 ;  /* 0x0000000000037941 */ /* 0x000fea0003800000 */
.L_x_22:
[----:B------:R-:W-:Y:S05]  /*0b70*/  WARPSYNC.ALL ;  /* 0x0000000000007948 */ /* 0x000fea0003800000 */
[----:B------:R-:W-:-:S04]  /*0b80*/  UIADD3 UR25, UR5, 0x80, URZ ;  /* 0x0000008005197890 */ /* 0x000fc8000fffe03f */
[----:B------:R-:W-:-:S04]  /*0b90*/  UIADD3 UR24, UP0, UR25, UR26, URZ ;  /* 0x0000001a19187290 */ /* 0x000fc8000ff1e03f */
[----:B------:R-:W-:Y:S01]  /*0ba0*/  ULEA.HI.X.SX32 UR25, UR25, UR27, 0x1, UP0 ;  /* 0x0000001b19197291 */ /* 0x000fe200080f0e3f */
[----:B------:R-:W-:Y:S11]  /*0bb0*/  @P0 BRA `(.L_x_28) ;  /* 0x0000000000280947 */ /* 0x000ff60003800000 */
[----:B-123--:R-:W1:Y:S01]  /*0bc0*/  S2R R4, SR_LANEID ;  /* 0x0000000000047919 */ /* 0x00ee620000000000 */
[----:B------:R-:W-:Y:S05]  /*0bd0*/  WARPSYNC.ALL ;  /* 0x0000000000007948 */ /* 0x000fea0003800000 */
[----:B-1----:R-:W-:-:S05]  /*0be0*/  IMAD.SHL.U32 R8, R4, 0x4, RZ ;  /* 0x0000000404087824 */ /* 0x002fca00078e00ff */
[----:B------:R-:W1:Y:S01]  /*0bf0*/  LDS R7, [R8+UR20] ;  /* 0x0000001408077984 */ /* 0x000e620008000800 */
[----:B------:R-:W-:-:S05]  /*0c00*/  IADD3 R4, P1, R8, UR24, RZ ;  /* 0x0000001808047c10 */ /* 0x000fca000ff3e0ff */
[----:B------:R-:W-:-:S05]  /*0c10*/  IMAD.X R5, RZ, RZ, UR25, P1 ;  /* 0x00000019ff057e24 */ /* 0x000fca00088e06ff */
[----:B-1----:R4:W2:Y:S01]  /*0c20*/  ATOMG.E.EXCH.STRONG.GPU PT, RZ, [R4], R7 ;  /* 0x0000000704ff73a8 */ /* 0x0028a200041ee100 */
[----:B------:R-:W-:-:S04]  /*0c30*/  DEPBAR {5,4,3,2,1,0} ;  /* 0x0000003f0000791a */ /* 0x000fc80000000000 */
[----:B------:R4:W-:Y:S01]  /*0c40*/  UTMACCTL.IV [UR24] ;  /* 0x00000000180079b9 */ /* 0x0009e20008000000 */
[----:B------:R-:W-:Y:S01]  /*0c50*/  NOP ;  /* 0x0000000000007918 */ /* 0x000fe20000000000 */
.L_x_28:
[----:B------:R-:W-:Y:S05]  /*0c60*/  @P0 BRA `(.L_x_29) ;  /* 0x00000000000c0947 */ /* 0x000fea0003800000 */
[----:B------:R0:W-:Y:S01]  /*0c70*/  UTMACMDFLUSH ;  /* 0x00000000000079b7 */ /* 0x0001e20000000000 */
[----:B------:R-:W-:Y:S05]  /*0c80*/  @P0 BRA `(.L_x_29) ;  /* 0x0000000000040947 */ /* 0x000fea0003800000 */
[----:B------:R-:W-:-:S04]  /*0c90*/  DEPBAR.LE SB0, 0x0 ;  /* 0x000080000000791a */ /* 0x000fc80000000000 */
.L_x_29:
[----:B------:R-:W-:Y:S05]  /*0ca0*/  WARPSYNC.ALL ;  /* 0x0000000000007948 */ /* 0x000fea0003800000 */
[----:B--2---:R-:W-:Y:S06]  /*0cb0*/  BAR.SYNC.DEFER_BLOCKING 0x0 ;  /* 0x0000000000007b1d */ /* 0x004fec0000010000 */
[----:B------:R-:W-:Y:S02]  /*0cc0*/  BSSY B3, `(.L_x_30) ;  /* 0x000000b000037945 */ /* 0x000fe40003800000 */
[----:B------:R-:W-:Y:S06]  /*0cd0*/  BAR.SYNC.DEFER_BLOCKING 0x0 ;  /* 0x0000000000007b1d */ /* 0x000fec0000010000 */
[----:B------:R2:W-:Y:S01]  /*0ce0*/  @!P0 STS [R13], RZ ;  /* 0x000000ff0d008388 */ /* 0x0005e20000000800 */
[----:B------:R-:W-:Y:S01]  /*0cf0*/  NOP ;  /* 0x0000000000007918 */ /* 0x000fe20000000000 */
[----:B------:R-:W-:Y:S05]  /*0d00*/  @P2 BRA `(.L_x_31) ;  /* 0x0000000000182947 */ /* 0x000fea0003800000 */
[----:B-1-34-:R-:W1:Y:S01]  /*0d10*/  LDS R4, [UR20+0x8] ;  /* 0x00000814ff047984 */ /* 0x01ae620008000800 */
[----:B------:R-:W3:Y:S01]  /*0d20*/  LDC.64 R8, c[0x0][0x220] ;  /* 0x00008800ff087b82 */ /* 0x000ee20000000a00 */
[----:B------:R-:W-:Y:S02]  /*0d30*/  IMAD.MOV.U32 R5, RZ, RZ, 0x70 ;  /* 0x00000070ff057424 */ /* 0x000fe400078e00ff */
[----:B---3--:R3:W-:Y:S03]  /*0d40*/  STS.64 [UR20], R8 ;  /* 0x00000008ff007988 */ /* 0x0087e60008000a14 */
[----:B-1----:R-:W-:-:S05]  /*0d50*/  LOP3.LUT R4, R4, 0x10, R5, 0xd8, !PT ;  /* 0x0000001004047812 */ /* 0x002fca00078ed805 */
[----:B------:R3:W-:Y:S02]  /*0d60*/  STS [UR20+0x8], R4 ;  /* 0x00000804ff007988 */ /* 0x0007e40008000814 */
.L_x_31:
[----:B----4-:R-:W-:Y:S05]  /*0d70*/  BSYNC B3 ;  /* 0x0000000000037941 */ /* 0x010fea0003800000 */
.L_x_30:
[----:B------:R-:W-:Y:S04]  /*0d80*/  BSSY B4, `(.L_x_32) ;  /* 0x0000011000047945 */ /* 0x000fe80003800000 */
[----:B------:R-:W-:Y:S04]  /*0d90*/  BSSY B3, `(.L_x_33) ;  /* 0x000000e000037945 */ /* 0x000fe80003800000 */
[----:B------:R-:W-:Y:S05]  /*0da0*/  @P2 BRA `(.L_x_34) ;  /* 0x0000000000242947 */ /* 0x000fea0003800000 */
[----:B-1-3--:R-:W1:Y:S01]  /*0db0*/  LDS R4, [UR20+0x34] ;  /* 0x00003414ff047984 */ /* 0x00ae620008000800 */
[----:B------:R-:W-:-:S05]  /*0dc0*/  IMAD.MOV.U32 R5, RZ, RZ, 0x3f000000 ;  /* 0x3f000000ff057424 */ /* 0x000fca00078e00ff */
[----:B-1----:R-:W-:-:S05]  /*0dd0*/  LOP3.LUT R4, R4, 0xff000000, R5, 0xb8, !PT ;  /* 0xff00000004047812 */ /* 0x002fca00078eb805 */
[----:B------:R1:W-:Y:S01]  /*0de0*/  STS [UR20+0x34], R4 ;  /* 0x00003404ff007988 */ /* 0x0003e20008000814 */
[----:B------:R-:W-:Y:S05]  /*0df0*/  @P2 BRA `(.L_x_35) ;  /* 0x00000000001c2947 */ /* 0x000fea0003800000 */
[----:B-1----:R-:W1:Y:S01]  /*0e00*/  LDS R4, [UR20+0x38] ;  /* 0x00003814ff047984 */ /* 0x002e620008000800 */
[----:B------:R-:W-:-:S05]  /*0e10*/  IMAD.MOV.U32 R5, RZ, RZ, 0x3f ;  /* 0x0000003fff057424 */ /* 0x000fca00078e00ff */
[----:B-1----:R-:W-:-:S05]  /*0e20*/  LOP3.LUT R4, R4, 0xff, R5, 0xb8, !PT ;  /* 0x000000ff04047812 */ /* 0x002fca00078eb805 */
[----:B------:R4:W-:Y:S02]  /*0e30*/  STS [UR20+0x38], R4 ;  /* 0x00003804ff007988 */ /* 0x0009e40008000814 */
.L_x_34:
[----:B------:R-:W-:Y:S05]  /*0e40*/  @P2 BREAK B3 ;  /* 0x0000000000032942 */ /* 0x000fea0003800000 */
[----:B------:R-:W-:Y:S05]  /*0e50*/  @P2 BRA `(.L_x_36) ;  /* 0x00000000000c2947 */ /* 0x000fea0003800000 */
[----:B------:R1:W-:Y:S02]  /*0e60*/  STS [UR20+0x20], R6 ;  /* 0x00002006ff007988 */ /* 0x0003e40008000814 */
.L_x_35:
[----:B------:R-:W-:Y:S05]  /*0e70*/  BSYNC B3 ;  /* 0x0000000000037941 */ /* 0x000fea0003800000 */
.L_x_33:
[----:B------:R1:W-:Y:S02]  /*0e80*/  @!P2 STS [UR20+0x24], R3 ;  /* 0x00002403ff00a988 */ /* 0x0003e40008000814 */
.L_x_36:
[----:B------:R-:W-:Y:S05]  /*0e90*/  BSYNC B4 ;  /* 0x0000000000047941 */ /* 0x000fea0003800000 */
.L_x_32:
[----:B------:R-:W-:Y:S05]  /*0ea0*/  WARPSYNC.ALL ;  /* 0x0000000000007948 */ /* 0x000fea0003800000 */
[----:B------:R-:W-:Y:S04]  /*0eb0*/  BSSY B4, `(.L_x_37) ;  /* 0x000000e000047945 */ /* 0x000fe80003800000 */
[----:B------:R-:W-:Y:S05]  /*0ec0*/  @P2 BRA `(.L_x_38) ;  /* 0x0000000000302947 */ /* 0x000fea0003800000 */
[----:B-1-34-:R-:W1:Y:S01]  /*0ed0*/  LDS R4, [UR20+0x34] ;  /* 0x00003414ff047984 */ /* 0x01ae620008000800 */
[----:B------:R-:W3:Y:S03]  /*0ee0*/  LDC.64 R8, c[0x0][0x248] ;  /* 0x00009200ff087b82 */ /* 0x000ee60000000a00 */
[----:B------:R-:W4:Y:S01]  /*0ef0*/  LDS R3, [UR20+0x1c] ;  /* 0x00001c14ff037984 */ /* 0x000f220008000800 */
[C---:B---3--:R-:W-:Y:S01]  /*0f00*/  SHF.L.U64.HI R6, R8.reuse, 0x1, R9 ;  /* 0x0000000108067819 */ /* 0x048fe20000010209 */
[----:B------:R-:W-:-:S03]  /*0f10*/  IMAD.SHL.U32 R5, R8, 0x2, RZ ;  /* 0x0000000208057824 */ /* 0x000fc600078e00ff */
[--C-:B------:R-:W-:Y:S02]  /*0f20*/  SHF.R.U32.HI R8, RZ, 0x4, R6.reuse ;  /* 0x00000004ff087819 */ /* 0x100fe40000011606 */
[----:B------:R-:W-:-:S05]  /*0f30*/  SHF.R.U64 R5, R5, 0x4, R6 ;  /* 0x0000000405057819 */ /* 0x000fca0000001206 */
[----:B------:R3:W-:Y:S01]  /*0f40*/  STS [UR20+0xc], R5 ;  /* 0x00000c05ff007988 */ /* 0x0007e20008000814 */
[----:B-1----:R-:W-:Y:S02]  /*0f50*/  LOP3.LUT R4, R4, 0x7, RZ, 0xb8, !PT ;  /* 0x0000000704047812 */ /* 0x002fe400078eb8ff */
[----:B----4-:R-:W-:-:S03]  /*0f60*/  LOP3.LUT R3, R3, 0xf, R8, 0xb8, !PT ;  /* 0x0000000f03037812 */ /* 0x010fc600078eb808 */
[----:B------:R3:W-:Y:S04]  /*0f70*/  STS [UR20+0x34], R4 ;  /* 0x00003404ff007988 */ /* 0x0007e80008000814 */
[----:B------:R3:W-:Y:S02]  /*0f80*/  STS [UR20+0x1c], R3 ;  /* 0x00001c03ff007988 */ /* 0x0007e40008000814 */
.L_x_38:
[----:B------:R-:W-:Y:S05]  /*0f90*/  BSYNC B4 ;  /* 0x0000000000047941 */ /* 0x000fea0003800000 */
.L_x_37:
[----:B------:R-:W-:Y:S04]  /*0fa0*/  BSSY B4, `(.L_x_39) ;  /* 0x000001a000047945 */ /* 0x000fe80003800000 */
[----:B------:R-:W-:Y:S04]  /*0fb0*/  BSSY B5, `(.L_x_40) ;  /* 0x0000015000057945 */ /* 0x000fe80003800000 */
[----:B------:R-:W-:Y:S05]  /*0fc0*/  @P2 BRA `(.L_x_41) ;  /* 0x0000000000202947 */ /* 0x000fea0003800000 */
[----:B-1-3--:R-:W1:Y:S02]  /*0fd0*/  LDS R3, [UR20+0x34] ;  /* 0x00003414ff037984 */ /* 0x00ae640008000800 */
[----:B-1----:R-:W-:-:S05]  /*0fe0*/  LOP3.LUT R3, R3, 0x38, RZ, 0xb8, !PT ;  /* 0x0000003803037812 */ /* 0x002fca00078eb8ff */
[----:B------:R1:W-:Y:S01]  /*0ff0*/  STS [UR20+0x34], R3 ;  /* 0x00003403ff007988 */ /* 0x0003e20008000814 */
[----:B------:R-:W-:Y:S05]  /*1000*/  @P2 BRA `(.L_x_42) ;  /* 0x0000000000202947 */ /* 0x000fea0003800000 */
[----:B-1----:R-:W1:Y:S01]  /*1010*/  LDS R3, [UR20+0x8] ;  /* 0x00000814ff037984 */ /* 0x002e620008000800 */
[----:B----4-:R-:W-:-:S05]  /*1020*/  IMAD.MOV.U32 R4, RZ, RZ, 0x780 ;  /* 0x00000780ff047424 */ /* 0x010fca00078e00ff */
[----:B-1----:R-:W-:-:S05]  /*1030*/  LOP3.LUT R3, R3, 0x300, R4, 0xd8, !PT ;  /* 0x0000030003037812 */ /* 0x002fca00078ed804 */
[----:B------:R1:W-:Y:S02]  /*1040*/  STS [UR20+0x8], R3 ;  /* 0x00000803ff007988 */ /* 0x0003e40008000814 */
.L_x_41:
[----:B------:R-:W-:Y:S05]  /*1050*/  @P2 BRA `(.L_x_43) ;  /* 0x0000000000282947 */ /* 0x000fea0003800000 */
[----:B-1-3--:R-:W1:Y:S02]  /*1060*/  LDS R3, [UR20+0x8] ;  /* 0x00000814ff037984 */ /* 0x00ae640008000800 */
[----:B-1----:R-:W-:-:S05]  /*1070*/  LOP3.LUT R3, R3, 0x1800, RZ, 0xb8, !PT ;  /* 0x0000180003037812 */ /* 0x002fca00078eb8ff */
[----:B------:R3:W-:Y:S02]  /*1080*/  STS [UR20+0x8], R3 ;  /* 0x00000803ff007988 */ /* 0x0007e40008000814 */
.L_x_42:
[----:B------:R-:W-:Y:S05]  /*1090*/  @P2 BREAK B5 ;  /* 0x0000000000052942 */ /* 0x000fea0003800000 */
[----:B------:R-:W-:Y:S05]  /*10a0*/  @P2 BRA `(.L_x_44) ;  /* 0x0000000000242947 */ /* 0x000fea0003800000 */
[----:B-1-3--:R-:W1:Y:S01]  /*10b0*/  LDS R3, [UR20+0x8] ;  /* 0x00000814ff037984 */ /* 0x00ae620008000800 */
[----:B----4-:R-:W-:-:S05]  /*10c0*/  IMAD.MOV.U32 R4, RZ, RZ, 0x6000 ;  /* 0x00006000ff047424 */ /* 0x010fca00078e00ff */
[----:B-1----:R-:W-:-:S04]  /*10d0*/  LOP3.LUT R3, R3, 0x6000, R4, 0xd8, !PT ;  /* 0x0000600003037812 */ /* 0x002fc800078ed804 */
[----:B------:R-:W-:-:S05]  /*10e0*/  LOP3.LUT R3, R3, 0x400000, RZ, 0xb8, !PT ;  /* 0x0040000003037812 */ /* 0x000fca00078eb8ff */
[----:B------:R1:W-:Y:S02]  /*10f0*/  STS [UR20+0x8], R3 ;  /* 0x00000803ff007988 */ /* 0x0003e40008000814 */
.L_x_43:
[----:B------:R-:W-:Y:S05]  /*1100*/  BSYNC B5 ;  /* 0x0000000000057941 */ /* 0x000fea0003800000 */
.L_x_40:
[----:B-1-3--:R-:W1:Y:S02]  /*1110*/  @!P2 LDS R3, [UR20+0x8] ;  /* 0x00000814ff03a984 */ /* 0x00ae640008000800 */
[----:B-1----:R-:W-:-:S05]  /*1120*/  @!P2 LOP3.LUT R3, R3, 0x8000, RZ, 0xb8, !PT ;  /* 0x000080000303a812 */ /* 0x002fca00078eb8ff */
[----:B------:R1:W-:Y:S02]  /*1130*/  @!P2 STS [UR20+0x8], R3 ;  /* 0x00000803ff00a988 */ /* 0x0003e40008000814 */
.L_x_44:
[----:B------:R-:W-:Y:S05]  /*1140*/  BSYNC B4 ;  /* 0x0000000000047941 */ /* 0x000fea0003800000 */
.L_x_39:
[----:B------:R-:W-:Y:S05]  /*1150*/  WARPSYNC.ALL ;  /* 0x0000000000007948 */ /* 0x000fea0003800000 */
[----:B------:R-:W-:Y:S01]  /*1160*/  UIADD3 UR5, UR5, 0x100, URZ ;  /* 0x0000010005057890 */ /* 0x000fe2000fffe03f */
[----:B------:R-:W-:Y:S02]  /*1170*/  ISETP.GE.AND P1, PT, R12, 0x1, PT ;  /* 0x000000010c00780c */ /* 0x000fe40003f26270 */
[----:B------:R-:W-:Y:S02]  /*1180*/  CS2R R24, SRZ ;  /* 0x0000000000187805 */ /* 0x000fe4000001ff00 */
[----:B------:R-:W-:Y:S01]  /*1190*/  CS2R R26, SRZ ;  /* 0x00000000001a7805 */ /* 0x000fe2000001ff00 */
[----:B------:R-:W-:Y:S01]  /*11a0*/  UIADD3 UR26, UP0, UR5, UR26, URZ ;  /* 0x0000001a051a7290 */ /* 0x000fe2000ff1e03f */
[----:B------:R-:W-:-:S02]  /*11b0*/  CS2R R28, SRZ ;  /* 0x00000000001c7805 */ /* 0x000fc4000001ff00 */
[----:B------:R-:W-:Y:S02]  /*11c0*/  CS2R R30, SRZ ;  /* 0x00000000001e7805 */ /* 0x000fe4000001ff00 */
[----:B------:R-:W-:Y:S01]  /*11d0*/  CS2R R32, SRZ ;  /* 0x0000000000207805 */ /* 0x000fe2000001ff00 */
[----:B------:R-:W-:Y:S01]  /*11e0*/  ULEA.HI.X.SX32 UR27, UR5, UR27, 0x1, UP0 ;  /* 0x0000001b051b7291 */ /* 0x000fe200080f0e3f */
[----:B------:R-:W-:Y:S02]  /*11f0*/  CS2R R34, SRZ ;  /* 0x0000000000227805 */ /* 0x000fe4000001ff00 */
[----:B------:R-:W-:Y:S02]  /*1200*/  CS2R R36, SRZ ;  /* 0x0000000000247805 */ /* 0x000fe4000001ff00 */
[----:B------:R-:W-:Y:S02]  /*1210*/  CS2R R38, SRZ ;  /* 0x0000000000267805 */ /* 0x000fe4000001ff00 */
[----:B------:R-:W-:-:S02]  /*1220*/  CS2R R40, SRZ ;  /* 0x0000000000287805 */ /* 0x000fc4000001ff00 */
[----:B------:R-:W-:Y:S02]  /*1230*/  CS2R R42, SRZ ;  /* 0x00000000002a7805 */ /* 0x000fe4000001ff00 */
[----:B------:R-:W-:Y:S02]  /*1240*/  CS2R R44, SRZ ;  /* 0x00000000002c7805 */ /* 0x000fe4000001ff00 */
        /* <DEDUP_REMOVED lines=9> */
[----:B------:R-:W-:Y:S01]  /*12e0*/  CS2R R64, SRZ ;  /* 0x0000000000407805 */ /* 0x000fe2000001ff00 */
[----:B------:R-:W-:Y:S01]  /*12f0*/  IMAD.MOV.U32 R66, RZ, RZ, RZ ;  /* 0x000000ffff427224 */ /* 0x000fe200078e00ff */
[----:B------:R-:W-:Y:S06]  /*1300*/  @P0 BRA `(.L_x_45) ;  /* 0x0000000000280947 */ /* 0x000fec0003800000 */
[----:B-1-3--:R-:W1:Y:S01]  /*1310*/  S2R R3, SR_LANEID ;  /* 0x0000000000037919 */ /* 0x00ae620000000000 */
[----:B------:R-:W-:Y:S05]  /*1320*/  WARPSYNC.ALL ;  /* 0x0000000000007948 */ /* 0x000fea0003800000 */
[----:B-1----:R-:W-:-:S05]  /*1330*/  IMAD.SHL.U32 R6, R3, 0x4, RZ ;  /* 0x0000000403067824 */ /* 0x002fca00078e00ff */
[----:B------:R-:W1:Y:S01]  /*1340*/  LDS R3, [R6+UR20] ;  /* 0x0000001406037984 */ /* 0x000e620008000800 */
[----:B----4-:R-:W-:-:S05]  /*1350*/  IADD3 R4, P3, R6, UR26, RZ ;  /* 0x0000001a06047c10 */ /* 0x010fca000ff7e0ff */
[----:B------:R-:W-:-:S05]  /*1360*/  IMAD.X R5, RZ, RZ, UR27, P3 ;  /* 0x0000001bff057e24 */ /* 0x000fca00098e06ff */
[----:B-1----:R1:W3:Y:S01]  /*1370*/  ATOMG.E.EXCH.STRONG.GPU PT, RZ, [R4], R3 ;  /* 0x0000000304ff73a8 */ /* 0x0022e200041ee100 */
[----:B------:R-:W-:-:S04]  /*1380*/  DEPBAR {5,4,3,2,1,0} ;  /* 0x0000003f0000791a */ /* 0x000fc80000000000 */
[----:B------:R1:W-:Y:S01]  /*1390*/  UTMACCTL.IV [UR26] ;  /* 0x000000001a0079b9 */ /* 0x0003e20008000000 */
[----:B------:R-:W-:Y:S01]  /*13a0*/  NOP ;  /* 0x0000000000007918 */ /* 0x000fe20000000000 */
.L_x_45:
[----:B------:R-:W-:Y:S05]  /*13b0*/  @P0 BRA `(.L_x_46) ;  /* 0x00000000000c0947 */ /* 0x000fea0003800000 */
[----:B------:R0:W-:Y:S01]  /*13c0*/  UTMACMDFLUSH ;  /* 0x00000000000079b7 */ /* 0x0001e20000000000 */
[----:B------:R-:W-:Y:S05]  /*13d0*/  @P0 BRA `(.L_x_46) ;  /* 0x0000000000040947 */ /* 0x000fea0003800000 */
[----:B------:R-:W-:-:S04]  /*13e0*/  DEPBAR.LE SB0, 0x0 ;  /* 0x000080000000791a */ /* 0x000fc80000000000 */
.L_x_46:
[----:B------:R-:W-:Y:S05]  /*13f0*/  WARPSYNC.ALL ;  /* 0x0000000000007948 */ /* 0x000fea0003800000 */
[----:B---3--:R-:W-:Y:S01]  /*1400*/  BAR.SYNC.DEFER_BLOCKING 0x0 ;  /* 0x0000000000007b1d */ /* 0x008fe20000010000 */
[----:B------:R-:W-:Y:S01]  /*1410*/  USHF.L.U32 UR15, UR21, 0x7, URZ ;  /* 0x00000007150f7899 */ /* 0x000fe2000800063f */
[----:B------:R-:W-:Y:S01]  /*1420*/  IMAD.MOV.U32 R67, RZ, RZ, RZ ;  /* 0x000000ffff437224 */ /* 0x000fe200078e00ff */
[----:B------:R-:W-:Y:S02]  /*1430*/  CS2R R68, SRZ ;  /* 0x0000000000447805 */ /* 0x000fe4000001ff00 */
[----:B------:R-:W-:-:S02]  /*1440*/  CS2R R70, SRZ ;  /* 0x0000000000467805 */ /* 0x000fc4000001ff00 */
[----:B------:R-:W-:Y:S01]  /*1450*/  CS2R R72, SRZ ;  /* 0x0000000000487805 */ /* 0x000fe2000001ff00 */
[----:B------:R-:W-:Y:S01]  /*1460*/  VOTEU.ALL UP0, P2 ;  /* 0x00000000003f7886 */ /* 0x000fe20001000000 */
[----:B------:R-:W-:Y:S01]  /*1470*/  UMOV UR6, 0x1 ;  /* 0x0000000100067882 */ /* 0x000fe20000000000 */
[----:B------:R-:W-:Y:S01]  /*1480*/  VOTEU.ALL UP1, P2 ;  /* 0x00000000003f7886 */ /* 0x000fe20001020000 */
[----:B------:R-:W-:Y:S01]  /*1490*/  VOTEU.ALL UP2, P2 ;  /* 0x00000000003f7886 */ /* 0x000fe20001040000 */
[----:B------:R-:W-:Y:S01]  /*14a0*/  VOTEU.ALL UP3, P2 ;  /* 0x00000000003f7886 */ /* 0x000fe20001060000 */
[----:B------:R-:W-:-:S04]  /*14b0*/  @!UP0 UIADD3 UR8, -UR6, 0x100000, URZ ;  /* 0x0010000006088890 */ /* 0x000fc8000fffe13f */
[----:B------:R-:W-:Y:S02]  /*14c0*/  @!UP0 USHF.L.U32 UR9, UR8, 0xb, URZ ;  /* 0x0000000b08098899 */ /* 0x000fe4000800063f */
[----:B------:R-:W-:Y:S01]  /*14d0*/  @!UP0 USHF.L.U32 UR8, UR8, 0x1, URZ ;  /* 0x0000000108088899 */ /* 0x000fe2000800063f */
[----:B------:R-:W-:Y:S01]  /*14e0*/  CS2R R74, SRZ ;  /* 0x00000000004a7805 */ /* 0x000fe2000001ff00 */
        /* <DEDUP_REMOVED lines=12> */
[----:B------:R-:W-:Y:S01]  /*15b0*/  VOTEU.ALL UP0, P2 ;  /* 0x00000000003f7886 */ /* 0x000fe20001000000 */
[----:B------:R-:W-:Y:S02]  /*15c0*/  CS2R R82, SRZ ;  /* 0x0000000000527805 */ /* 0x000fe4000001ff00 */
[----:B------:R-:W-:Y:S02]  /*15d0*/  CS2R R84, SRZ ;  /* 0x0000000000547805 */ /* 0x000fe4000001ff00 */
[----:B------:R-:W-:Y:S01]  /*15e0*/  CS2R R86, SRZ ;  /* 0x0000000000567805 */ /* 0x000fe2000001ff00 */
[----:B------:R-:W3:Y:S02]  /*15f0*/  FENCE.VIEW.ASYNC.S ;  /* 0x00000000000073c6 */ /* 0x000ee40000000000 */
[----:B---3--:R-:W3:Y:S02]  /*1600*/  @!UP0 SYNCS.EXCH.64 URZ, [UR20+0x18000], UR8 ;  /* 0x01800008143f85b2 */ /* 0x008ee40008000100 */
[----:B---3--:R-:W-:Y:S06]  /*1610*/  BAR.SYNC.DEFER_BLOCKING 0x0 ;  /* 0x0000000000007b1d */ /* 0x008fec0000010000 */
[----:B------:R3:W4:Y:S02]  /*1620*/  @!UP1 SYNCS.EXCH.64 URZ, [UR20+0x18008], UR10 ;  /* 0x0180080a143f95b2 */ /* 0x0007240008000100 */
[----:B----4-:R-:W-:Y:S01]  /*1630*/  BAR.SYNC.DEFER_BLOCKING 0x0 ;  /* 0x0000000000007b1d */ /* 0x010fe20000010000 */
[----:B---3--:R-:W-:-:S05]  /*1640*/  USHF.L.U32 UR11, UR32, 0x6, URZ ;  /* 0x00000006200b7899 */ /* 0x008fca000800063f */
[----:B------:R3:W4:Y:S02]  /*1650*/  @!UP2 SYNCS.EXCH.64 URZ, [UR20+0x18010], UR12 ;  /* 0x0180100c143fa5b2 */ /* 0x0007240008000100 */
[----:B----4-:R-:W-:Y:S06]  /*1660*/  BAR.SYNC.DEFER_BLOCKING 0x0 ;  /* 0x0000000000007b1d */ /* 0x010fec0000010000 */
[----:B------:R3:W4:Y:S01]  /*1670*/  @!UP3 SYNCS.EXCH.64 URZ, [UR20+0x18018], UR6 ;  /* 0x01801806143fb5b2 */ /* 0x0007220008000100 */
[----:B------:R-:W-:Y:S05]  /*1680*/  @!P1 BRA `(.L_x_47) ;  /* 0x0000000400889947 */ /* 0x000fea0003800000 */
        /* <DEDUP_REMOVED lines=31> */
[----:B------:R-:W-:Y:S01]  /*1880*/  CS2R R86, SRZ ;  /* 0x0000000000567805 */ /* 0x000fe2000001ff00 */
[----:B------:R-:W-:Y:S01]  /*1890*/  UMOV UR5, URZ ;  /* 0x0000003f00057c82 */ /* 0x000fe20008000000 */
[----:B------:R-:W-:-:S05]  /*18a0*/  UMOV UR10, URZ ;  /* 0x0000003f000a7c82 */ /* 0x000fca0008000000 */
.L_x_49:
[----:B----4-:R-:W-:Y:S01]  /*18b0*/  BAR.SYNC.DEFER_BLOCKING 0x0 ;  /* 0x0000000000007b1d */ /* 0x010fe20000010000 */
[----:B------:R-:W-:Y:S01]  /*18c0*/  ULEA UR18, UR5, UR20, 0x3 ;  /* 0x0000001405127291 */ /* 0x000fe2000f8e183f */
[----:B-1----:R-:W-:Y:S01]  /*18d0*/  @!P2 IMAD.MOV.U32 R3, RZ, RZ, 0x6000 ;  /* 0x00006000ff03a424 */ /* 0x002fe200078e00ff */
[----:B------:R-:W-:Y:S01]  /*18e0*/  ELECT P0, URZ, PT ;  /* 0x00000000003f782f */ /* 0x000fe20003800000 */
[----:B------:R-:W-:-:S03]  /*18f0*/  ULEA UR8, UR5, UR20, 0xd ;  /* 0x0000001405087291 */ /* 0x000fc6000f8e683f */
[----:B------:R-:W-:Y:S02]  /*1900*/  ISETP.LT.U32.AND P0, PT, R2, 0x20, P0 ;  /* 0x000000200200780c */ /* 0x000fe40000701070 */
[----:B------:R-:W-:Y:S01]  /*1910*/  ELECT P1, URZ, PT ;  /* 0x00000000003f782f */ /* 0x000fe20003820000 */
[----:B------:R-:W-:-:S03]  /*1920*/  UIADD3 UR8, UR8, 0x10000, URZ ;  /* 0x0001000008087890 */ /* 0x000fc6000fffe03f */
[----:B------:R-:W-:Y:S01]  /*1930*/  ISETP.LT.U32.AND P1, PT, R2, 0x20, P1 ;  /* 0x000000200200780c */ /* 0x000fe20000f21070 */
[----:B---3--:R-:W-:Y:S01]  /*1940*/  ULEA UR12, UR5, UR20, 0xe ;  /* 0x00000014050c7291 */ /* 0x008fe2000f8e703f */
[----:B------:R-:W-:-:S05]  /*1950*/  UMOV UR14, UR10 ;  /* 0x0000000a000e7c82 */ /* 0x000fca0008000000 */
[----:B------:R-:W-:Y:S01]  /*1960*/  VOTEU.ANY UP0, P0 ;  /* 0x00000000003f7886 */ /* 0x000fe20000000100 */
[----:B------:R-:W-:Y:S01]  /*1970*/  VOTEU.ANY UP2, P0 ;  /* 0x00000000003f7886 */ /* 0x000fe20000040100 */
[----:B------:R1:W-:Y:S03]  /*1980*/  @!P2 SYNCS.ARRIVE.TRANS64 RZ, [UR18+0x18000], R3 ;  /* 0x01800003ffffa9a7 */ /* 0x0003e60008000012 */
[----:B------:R-:W-:Y:S01]  /*1990*/  @UP0 UIADD3 UR9, UR18, 0x18000, URZ ;  /* 0x0001800012090890 */ /* 0x000fe2000fffe03f */
[----:B------:R-:W-:Y:S01]  /*19a0*/  @UP0 UMOV UR6, UR22 ;  /* 0x0000001600060c82 */ /* 0x000fe20008000000 */
[----:B------:R-:W-:Y:S01]  /*19b0*/  @UP0 UMOV UR7, UR23 ;  /* 0x0000001700070c82 */ /* 0x000fe20008000000 */
[----:B------:R-:W-:Y:S01]  /*19c0*/  BAR.SYNC.DEFER_BLOCKING 0x0 ;  /* 0x0000000000007b1d */ /* 0x000fe20000010000 */
[----:B-1----:R-:W-:-:S05]  /*19d0*/  IMAD.U32 R3, RZ, RZ, UR4 ;  /* 0x00000004ff037e24 */ /* 0x002fca000f8e00ff */
[----:B------:R-:W-:Y:S01]  /*19e0*/  VOTEU.ANY UP1, P1 ;  /* 0x00000000003f7886 */ /* 0x000fe20000820100 */
[----:B------:R-:W-:Y:S01]  /*19f0*/  VOTEU.ANY UP3, P1 ;  /* 0x00000000003f7886 */ /* 0x000fe20000860100 */
[----:B------:R-:W-:-:S03]  /*1a00*/  SHF.L.U32 R3, R3, 0x1f, RZ ;  /* 0x0000001f03037819 */ /* 0x000fc600000006ff */
[----:B------:R-:W-:Y:S01]  /*1a10*/  @UP1 UIADD3 UR13, UR18, 0x18000, URZ ;  /* 0x00018000120d1890 */ /* 0x000fe2000fffe03f */
[----:B------:R-:W-:Y:S01]  /*1a20*/  @UP1 UMOV UR16, UR24 ;  /* 0x0000001800101c82 */ /* 0x000fe20008000000 */
[----:B------:R-:W-:Y:S01]  /*1a30*/  @UP1 UMOV UR17, UR25 ;  /* 0x0000001900111c82 */ /* 0x000fe20008000000 */
[----:B------:R1:W-:Y:S01]  /*1a40*/  @UP2 UTMALDG.2D [UR8], [UR6] ;  /* 0x00000008060025b4 */ /* 0x0003e20008008000 */
[----:B------:R3:W-:Y:S06]  /*1a50*/  MEMBAR.ALL.CTA ;  /* 0x0000000000007992 */ /* 0x0007ec0000008000 */
[----:B---3--:R-:W3:Y:S02]  /*1a60*/  FENCE.VIEW.ASYNC.S ;  /* 0x00000000000073c6 */ /* 0x008ee40000000000 */
[----:B---3--:R-:W-:Y:S06]  /*1a70*/  BAR.SYNC.DEFER_BLOCKING 0x0 ;  /* 0x0000000000007b1d */ /* 0x008fec0000010000 */
[----:B------:R1:W-:Y:S02]  /*1a80*/  @UP3 UTMALDG.2D [UR12], [UR16] ;  /* 0x0000000c100035b4 */ /* 0x0003e40008008000 */
[----:B------:R-:W-:Y:S06]  /*1a90*/  BAR.SYNC.DEFER_BLOCKING 0x0 ;  /* 0x0000000000007b1d */ /* 0x000fec0000010000 */
[----:B------:R-:W3:Y:S02]  /*1aa0*/  SYNCS.PHASECHK.TRANS64.TRYWAIT P0, [UR18+0x18000], R3 ;  /* 0x01800003ff0075a7 */ /* 0x000ee40008000152 */
[----:B-1-3--:R-:W-:Y:S05]  /*1ab0*/  @!P0 BRA `(.L_x_48) ;  /* 0x0000000400c88947 */ /* 0x00afea0003800000 */
.L_x_50:
[----:B------:R-:W-:Y:S01]  /*1ac0*/  USHF.R.U32.HI UR18, URZ, 0x4, UR12 ;  /* 0x000000043f127899 */ /* 0x000fe2000801160c */
[----:B------:R-:W-:Y:S02]  /*1ad0*/  WARPGROUP.DEPBAR.LE gsb0, 0x0 ;  /* 0x00008000000079c5 */ /* 0x000fe40000010000 */
[----:B------:R-:W-:Y:S01]  /*1ae0*/  USHF.R.U32.HI UR16, URZ, 0x4, UR8 ;  /* 0x000000043f107899 */ /* 0x000fe20008011608 */
[----:B------:R-:W-:Y:S01]  /*1af0*/  WARPGROUP.ARRIVE ;  /* 0x00000000000079c5 */ /* 0x000fe20000000000 */
[----:B------:R-:W-:Y:S01]  /*1b00*/  USGXT.U32 UR18, UR18, 0xe ;  /* 0x0000000e1212789a */ /* 0x000fe20008000000 */
[----:B------:R-:W1:Y:S01]  /*1b10*/  LDC R3, c[0x0][0x230] ;  /* 0x00008c00ff037b82 */ /* 0x000e620000000800 */
[----:B------:R-:W-:Y:S01]  /*1b20*/  USGXT.U32 UR16, UR16, 0xe ;  /* 0x0000000e1010789a */ /* 0x000fe20008000000 */
[----:B------:R-:W-:Y:S01]  /*1b30*/  UMOV UR19, 0x40000040 ;  /* 0x4000004000137882 */ /* 0x000fe20000000000 */
[----:B------:R-:W-:Y:S01]  /*1b40*/  UMOV UR17, 0x40000040 ;  /* 0x4000004000117882 */ /* 0x000fe20000000000 */
[----:B------:R-:W-:Y:S01]  /*1b50*/  UMOV UR6, URZ ;  /* 0x0000003f00067c82 */ /* 0x000fe20008000000 */
[----:B------:R-:W-:Y:S01]  /*1b60*/  UMOV UR7, URZ ;  /* 0x0000003f00077c82 */ /* 0x000fe20008000000 */
[----:B------:R-:W-:-:S02]  /*1b70*/  UIADD3 UR10, UR10, 0x40, URZ ;  /* 0x000000400a0a7890 */ /* 0x000fc4000fffe03f */
[----:B------:R-:W-:Y:S02]  /*1b80*/  UIADD3 UR5, UR5, 0x1, URZ ;  /* 0x0000000105057890 */ /* 0x000fe4000fffe03f */
[----:B------:R-:W-:Y:S01]  /*1b90*/  HGMMA.64x128x16.F32 R24, gdesc[UR16], R24 ;  /* 0x01e00000101879f0 */ /* 0x000fe20008700818 */
[----:B------:R-:W-:Y:S02]  /*1ba0*/  UIADD3 UR18, UP1, UR18, 0x2, URZ ;  /* 0x0000000212127890 */ /* 0x000fe4000ff3e03f */
[----:B------:R-:W-:Y:S02]  /*1bb0*/  UIADD3 UR16, UP0, UR16, 0x2, URZ ;  /* 0x0000000210107890 */ /* 0x000fe4000ff1e03f */
[----:B------:R-:W-:Y:S02]  /*1bc0*/  UIADD3.X UR19, UR7, 0x40000040, URZ, UP1, !UPT ;  /* 0x4000004007137890 */ /* 0x000fe40008ffe43f */
[----:B------:R-:W-:Y:S02]  /*1bd0*/  UIADD3.X UR17, UR6, 0x40000040, URZ, UP0, !UPT ;  /* 0x4000004006117890 */ /* 0x000fe400087fe43f */
[----:B------:R-:W-:-:S02]  /*1be0*/  UIADD3.64 UR30, UR18, 0x2, URZ ;  /* 0x00000002121e7897 */ /* 0x000fc4000fffe03f */
[----:B------:R-:W-:Y:S02]  /*1bf0*/  UIADD3.64 UR28, UR16, 0x2, URZ ;  /* 0x00000002101c7897 */ /* 0x000fe4000fffe03f */
[----:B------:R-:W-:Y:S01]  /*1c00*/  UISETP.NE.U32.AND UP0, UPT, UR5, 0x4, UPT ;  /* 0x000000040500788c */ /* 0x000fe2000bf05070 */
[----:B-1----:R-:W-:-:S03]  /*1c10*/  ISETP.LE.AND P0, PT, R3, UR10, PT ;  /* 0x0000000a03007c0c */ /* 0x002fc6000bf03270 */
[----:B------:R-:W-:Y:S02]  /*1c20*/  USEL UR6, URZ, 0x1, UP0 ;  /* 0x000000013f067887 */ /* 0x000fe40008000000 */
[----:B------:R-:W-:Y:S02]  /*1c30*/  USEL UR5, UR5, URZ, UP0 ;  /* 0x0000003f05057287 */ /* 0x000fe40008000000 */
[----:B------:R-:W-:Y:S01]  /*1c40*/  ULOP3.LUT UR4, UR4, UR6, URZ, 0x3c, !UPT ;  /* 0x0000000604047292 */ /* 0x000fe2000f8e3c3f */
[----:B------:R-:W-:Y:S01]  /*1c50*/  HGMMA.64x128x16.F32 R24, gdesc[UR16], R24 ;  /* 0x01e00000101879f0 */ /* 0x000fe20008700818 */
[----:B------:R-:W-:Y:S02]  /*1c60*/  UIADD3.64 UR18, UR18, 0x4, URZ ;  /* 0x0000000412127897 */ /* 0x000fe4000fffe03f */
[----:B------:R-:W-:-:S09]  /*1c70*/  UIADD3.64 UR16, UR16, 0x4, URZ ;  /* 0x0000000410107897 */ /* 0x000fd2000fffe03f */
[----:B------:R-:W-:-:S12]  /*1c80*/  HGMMA.64x128x16.F32 R24, gdesc[UR28], R24 ;  /* 0x01e000001c1879f0 */ /* 0x000fd80008700818 */
[----:B------:R-:W-:Y:S01]  /*1c90*/  HGMMA.64x128x16.F32 R24, gdesc[UR16], R24, gsb0 ;  /* 0x01e00000101879f0 */ /* 0x000fe20008000818 */
[----:B------:R-:W-:Y:S05]  /*1ca0*/  @!P0 BRA `(.L_x_49) ;  /* 0xfffffffc00008947 */ /* 0x000fea000383ffff */
.L_x_47:
[----:B------:R-:W-:Y:S02]  /*1cb0*/  WARPGROUP.DEPBAR.LE gsb0, 0x0 ;  /* 0x00008000000079c5 */ /* 0x000fe40000010000 */
[----:B----4-:R-:W-:Y:S01]  /*1cc0*/  BAR.SYNC.DEFER_BLOCKING 0x0 ;  /* 0x0000000000007b1d */ /* 0x010fe20000010000 */
[C---:B-1----:R-:W-:Y:S01]  /*1cd0*/  IMAD.SHL.U32 R3, R0.reuse, 0x80, RZ ;  /* 0x0000008000037824 */ /* 0x042fe200078e00ff */
[----:B------:R-:W-:Y:S01]  /*1ce0*/  ELECT P0, URZ, PT ;  /* 0x00000000003f782f */ /* 0x000fe20003800000 */
[----:B------:R-:W-:Y:S01]  /*1cf0*/  IMAD.SHL.U32 R4, R0, 0x10, RZ ;  /* 0x0000001000047824 */ /* 0x000fe200078e00ff */
[----:B------:R-:W-:Y:S02]  /*1d00*/  F2FP.F16.F32.PACK_AB R24, R25, R24 ;  /* 0x000000181918723e */ /* 0x000fe400000000ff */
[----:B------:R-:W-:Y:S01]  /*1d10*/  LOP3.LUT R3, R3, 0x780, RZ, 0xc0, !PT ;  /* 0x0000078003037812 */ /* 0x000fe200078ec0ff */
[----:B------:R-:W-:Y:S01]  /*1d20*/  UMOV UR10, UR11 ;  /* 0x0000000b000a7c82 */ /* 0x000fe20008000000 */
[----:B------:R-:W-:-:S02]  /*1d30*/  F2FP.F16.F32.PACK_AB R25, R27, R26 ;  /* 0x0000001a1b19723e */ /* 0x000fc400000000ff */
[----:B------:R-:W-:Y:S02]  /*1d40*/  LOP3.LUT R3, R3, 0x70, R4, 0xf8, !PT ;  /* 0x0000007003037812 */ /* 0x000fe400078ef804 */
[--C-:B------:R-:W-:Y:S02]  /*1d50*/  SHF.R.U32.HI R4, RZ, 0x5, R0.reuse ;  /* 0x00000005ff047819 */ /* 0x100fe40000011600 */
[----:B------:R-:W-:Y:S01]  /*1d60*/  LOP3.LUT R3, R3, 0x10, R0, 0x78, !PT ;  /* 0x0000001003037812 */ /* 0x000fe200078e7800 */
[----:B------:R-:W-:Y:S01]  /*1d70*/  IMAD.SHL.U32 R0, R0, 0x40, RZ ;  /* 0x0000004000007824 */ /* 0x000fe200078e00ff */
[----:B------:R-:W-:Y:S02]  /*1d80*/  R2UR UR5, R4 ;  /* 0x00000000040572ca */ /* 0x000fe400000e0000 */
[----:B------:R-:W-:Y:S02]  /*1d90*/  F2FP.F16.F32.PACK_AB R56, R57, R56 ;  /* 0x000000383938723e */ /* 0x000fe400000000ff */
[----:B------:R-:W-:-:S02]  /*1da0*/  LOP3.LUT R0, R3, 0x1800, R0, 0xf8, !PT ;  /* 0x0000180003007812 */ /* 0x000fc400078ef800 */
[----:B------:R-:W-:Y:S01]  /*1db0*/  ISETP.LT.U32.AND P0, PT, R2, 0x40, P0 ;  /* 0x000000400200780c */ /* 0x000fe20000701070 */
[----:B------:R-:W1:Y:S02]  /*1dc0*/  @!P2 SYNCS.CCTL.IV [UR20+0x18000] ;  /* 0x01800000ff00a9b1 */ /* 0x000e640008000014 */
[----:B-1----:R-:W-:Y:S01]  /*1dd0*/  BAR.SYNC.DEFER_BLOCKING 0x0 ;  /* 0x0000000000007b1d */ /* 0x002fe20000010000 */
[C---:B------:R-:W-:Y:S01]  /*1de0*/  LOP3.LUT R3, R0.reuse, 0x20, RZ, 0x3c, !PT ;  /* 0x0000002000037812 */ /* 0x040fe200078e3cff */
[C---:B------:R-:W-:Y:S01]  /*1df0*/  VIADD R2, R0.reuse, UR20 ;  /* 0x0000001400027c36 */ /* 0x040fe20008000000 */
[----:B------:R-:W-:Y:S01]  /*1e00*/  LOP3.LUT R4, R0, 0x40, RZ, 0x3c, !PT ;  /* 0x0000004000047812 */ /* 0x000fe200078e3cff */
[----:B------:R-:W-:Y:S01]  /*1e10*/  ULOP3.LUT UR5, UR5, 0x1, URZ, 0xc0, !UPT ;  /* 0x0000000105057892 */ /* 0x000fe2000f8ec03f */
[----:B------:R-:W-:Y:S01]  /*1e20*/  F2FP.F16.F32.PACK_AB R26, R29, R28 ;  /* 0x0000001c1d1a723e */ /* 0x000fe200000000ff */
[----:B------:R-:W-:Y:S01]  /*1e30*/  VIADD R3, R3, UR20 ;  /* 0x0000001403037c36 */ /* 0x000fe20008000000 */
[----:B------:R-:W-:Y:S01]  /*1e40*/  F2FP.F16.F32.PACK_AB R27, R31, R30 ;  /* 0x0000001e1f1b723e */ /* 0x000fe200000000ff */
[----:B------:R-:W-:Y:S01]  /*1e50*/  VIADD R4, R4, UR20 ;  /* 0x0000001404047c36 */ /* 0x000fe20008000000 */
[----:B------:R-:W-:Y:S01]  /*1e60*/  F2FP.F16.F32.PACK_AB R32, R33, R32 ;  /* 0x000000202120723e */ /* 0x000fe200000000ff */
[----:B------:R-:W-:Y:S01]  /*1e70*/  ULEA UR9, UR5, UR15, 0x6 ;  /* 0x0000000f05097291 */ /* 0x000fe2000f8e303f */
[----:B------:R-:W-:Y:S01]  /*1e80*/  F2FP.F16.F32.PACK_AB R57, R59, R58 ;  /* 0x0000003a3b39723e */ /* 0x000fe200000000ff */
[----:B------:R-:W-:Y:S01]  /*1e90*/  ULEA UR8, UR5, UR20, 0xd ;  /* 0x0000001405087291 */ /* 0x000fe2000f8e683f */
[----:B------:R-:W-:Y:S01]  /*1ea0*/  F2FP.F16.F32.PACK_AB R33, R35, R34 ;  /* 0x000000222321723e */ /* 0x000fe200000000ff */
[----:B------:R-:W-:Y:S01]  /*1eb0*/  VOTEU.ANY UP0, P0 ;  /* 0x00000000003f7886 */ /* 0x000fe20000000100 */
[----:B------:R-:W-:Y:S01]  /*1ec0*/  F2FP.F16.F32.PACK_AB R58, R61, R60 ;  /* 0x0000003c3d3a723e */ /* 0x000fe200000000ff */
[----:B------:R-:W-:Y:S01]  /*1ed0*/  VOTEU.ANY UP1, P0 ;  /* 0x00000000003f7886 */ /* 0x000fe20000020100 */
[----:B------:R-:W-:-:S02]  /*1ee0*/  F2FP.F16.F32.PACK_AB R59, R63, R62 ;  /* 0x0000003e3f3b723e */ /* 0x000fc400000000ff */
[----:B------:R-:W-:Y:S01]  /*1ef0*/  F2FP.F16.F32.PACK_AB R64, R65, R64 ;  /* 0x000000404140723e */ /* 0x000fe200000000ff */
[----:B---3--:R-:W-:Y:S01]  /*1f00*/  @UP0 UMOV UR6, UR26 ;  /* 0x0000001a00060c82 */ /* 0x008fe20008000000 */
[----:B------:R-:W-:Y:S01]  /*1f10*/  LOP3.LUT R0, R0, 0x60, RZ, 0x3c, !PT ;  /* 0x0000006000007812 */ /* 0x000fe200078e3cff */
[----:B------:R-:W-:Y:S01]  /*1f20*/  @UP0 UMOV UR7, UR27 ;  /* 0x0000001b00070c82 */ /* 0x000fe20008000000 */
[----:B------:R-:W-:Y:S01]  /*1f30*/  F2FP.F16.F32.PACK_AB R34, R37, R36 ;  /* 0x000000242522723e */ /* 0x000fe200000000ff */
[----:B------:R-:W1:Y:S02]  /*1f40*/  @!P2 SYNCS.CCTL.IV [UR20+0x18008] ;  /* 0x01800800ff00a9b1 */ /* 0x000e640008000014 */
[----:B-1----:R-:W-:Y:S01]  /*1f50*/  BAR.SYNC.DEFER_BLOCKING 0x0 ;  /* 0x0000000000007b1d */ /* 0x002fe20000010000 */
[----:B------:R-:W-:Y:S01]  /*1f60*/  F2FP.F16.F32.PACK_AB R35, R39, R38 ;  /* 0x000000262723723e */ /* 0x000fe200000000ff */
[----:B------:R-:W-:Y:S01]  /*1f70*/  VIADD R0, R0, UR20 ;  /* 0x0000001400007c36 */ /* 0x000fe20008000000 */
[----:B------:R-:W-:-:S02]  /*1f80*/  F2FP.F16.F32.PACK_AB R40, R41, R40 ;  /* 0x000000282928723e */ /* 0x000fc400000000ff */
[----:B------:R-:W-:Y:S02]  /*1f90*/  F2FP.F16.F32.PACK_AB R65, R67, R66 ;  /* 0x000000424341723e */ /* 0x000fe400000000ff */
[----:B------:R-:W-:Y:S02]  /*1fa0*/  F2FP.F16.F32.PACK_AB R41, R43, R42 ;  /* 0x0000002a2b29723e */ /* 0x000fe400000000ff */
[----:B------:R-:W-:Y:S02]  /*1fb0*/  F2FP.F16.F32.PACK_AB R66, R69, R68 ;  /* 0x000000444542723e */ /* 0x000fe400000000ff */
[----:B------:R-:W-:Y:S02]  /*1fc0*/  F2FP.F16.F32.PACK_AB R67, R71, R70 ;  /* 0x000000464743723e */ /* 0x000fe400000000ff */
[----:B------:R-:W-:Y:S02]  /*1fd0*/  F2FP.F16.F32.PACK_AB R72, R73, R72 ;  /* 0x000000484948723e */ /* 0x000fe400000000ff */
[----:B------:R-:W-:-:S02]  /*1fe0*/  F2FP.F16.F32.PACK_AB R42, R45, R44 ;  /* 0x0000002c2d2a723e */ /* 0x000fc400000000ff */
[----:B------:R-:W-:Y:S02]  /*1ff0*/  F2FP.F16.F32.PACK_AB R43, R47, R46 ;  /* 0x0000002e2f2b723e */ /* 0x000fe400000000ff */
[----:B------:R-:W-:Y:S02]  /*2000*/  F2FP.F16.F32.PACK_AB R48, R49, R48 ;  /* 0x000000303130723e */ /* 0x000fe400000000ff */
[----:B------:R-:W-:Y:S02]  /*2010*/  F2FP.F16.F32.PACK_AB R73, R75, R74 ;  /* 0x0000004a4b49723e */ /* 0x000fe400000000ff */
[----:B------:R-:W-:Y:S01]  /*2020*/  F2FP.F16.F32.PACK_AB R49, R51, R50 ;  /* 0x000000323331723e */ /* 0x000fe200000000ff */
[----:B------:R-:W1:Y:S02]  /*2030*/  @!P2 SYNCS.CCTL.IV [UR20+0x18010] ;  /* 0x01801000ff00a9b1 */ /* 0x000e640008000014 */
[----:B-1----:R-:W-:Y:S01]  /*2040*/  BAR.SYNC.DEFER_BLOCKING 0x0 ;  /* 0x0000000000007b1d */ /* 0x002fe20000010000 */
[----:B------:R-:W-:-:S02]  /*2050*/  F2FP.F16.F32.PACK_AB R74, R77, R76 ;  /* 0x0000004c4d4a723e */ /* 0x000fc400000000ff */
[----:B------:R-:W-:Y:S02]  /*2060*/  F2FP.F16.F32.PACK_AB R75, R79, R78 ;  /* 0x0000004e4f4b723e */ /* 0x000fe400000000ff */
[----:B------:R-:W-:Y:S02]  /*2070*/  F2FP.F16.F32.PACK_AB R80, R81, R80 ;  /* 0x000000505150723e */ /* 0x000fe400000000ff */
[----:B------:R-:W-:Y:S02]  /*2080*/  F2FP.F16.F32.PACK_AB R50, R53, R52 ;  /* 0x000000343532723e */ /* 0x000fe400000000ff */
[----:B------:R-:W-:Y:S02]  /*2090*/  F2FP.F16.F32.PACK_AB R51, R55, R54 ;  /* 0x000000363733723e */ /* 0x000fe400000000ff */
[----:B------:R-:W-:Y:S02]  /*20a0*/  F2FP.F16.F32.PACK_AB R81, R83, R82 ;  /* 0x000000525351723e */ /* 0x000fe400000000ff */
[----:B------:R-:W-:-:S02]  /*20b0*/  F2FP.F16.F32.PACK_AB R82, R85, R84 ;  /* 0x000000545552723e */ /* 0x000fc400000000ff */
[----:B------:R-:W-:Y:S01]  /*20c0*/  F2FP.F16.F32.PACK_AB R83, R87, R86 ;  /* 0x000000565753723e */ /* 0x000fe200000000ff */
[----:B------:R-:W1:Y:S02]  /*20d0*/  @!P2 SYNCS.CCTL.IV [UR20+0x18018] ;  /* 0x01801800ff00a9b1 */ /* 0x000e640008000014 */
[----:B-1----:R-:W-:Y:S04]  /*20e0*/  STSM.16.M88.4 [R2], R24 ;  /* 0x0000001802007844 */ /* 0x002fe80000000200 */
[----:B------:R-:W-:Y:S04]  /*20f0*/  STSM.16.M88.4 [R2+0x2000], R56 ;  /* 0x0020003802007844 */ /* 0x000fe80000000200 */
[----:B------:R-:W-:Y:S04]  /*2100*/  STSM.16.M88.4 [R3], R32 ;  /* 0x0000002003007844 */ /* 0x000fe80000000200 */
[----:B------:R-:W-:Y:S04]  /*2110*/  STSM.16.M88.4 [R3+0x2000], R64 ;  /* 0x0020004003007844 */ /* 0x000fe80000000200 */
[----:B------:R-:W-:Y:S04]  /*2120*/  STSM.16.M88.4 [R4], R40 ;  /* 0x0000002804007844 */ /* 0x000fe80000000200 */
[----:B------:R-:W-:Y:S04]  /*2130*/  STSM.16.M88.4 [R4+0x2000], R72 ;  /* 0x0020004804007844 */ /* 0x000fe80000000200 */
[----:B------:R-:W-:Y:S04]  /*2140*/  STSM.16.M88.4 [R0], R48 ;  /* 0x0000003000007844 */ /* 0x000fe80000000200 */
[----:B------:R-:W-:Y:S01]  /*2150*/  STSM.16.M88.4 [R0+0x2000], R80 ;  /* 0x0020005000007844 */ /* 0x000fe20000000200 */
[----:B------:R1:W-:Y:S06]  /*2160*/  MEMBAR.ALL.CTA ;  /* 0x0000000000007992 */ /* 0x0003ec0000008000 */
[----:B-1----:R-:W1:Y:S02]  /*2170*/  FENCE.VIEW.ASYNC.S ;  /* 0x00000000000073c6 */ /* 0x002e640000000000 */
[----:B-1----:R-:W-:Y:S06]  /*2180*/  BAR.SYNC.DEFER_BLOCKING 0x0 ;  /* 0x0000000000007b1d */ /* 0x002fec0000010000 */
[----:B------:R1:W-:Y:S01]  /*2190*/  @UP1 UTMASTG.2D [UR8], [UR6] ;  /* 0x00000008060013b5 */ /* 0x0003e20008008000 */
[----:B------:R0:W-:Y:S01]  /*21a0*/  UTMACMDFLUSH ;  /* 0x00000000000079b7 */ /* 0x0001e20000000000 */
[----:B------:R-:W-:-:S04]  /*21b0*/  DEPBAR.LE SB0, 0x0 ;  /* 0x000080000000791a */ /* 0x000fc80000000000 */
[----:B------:R-:W-:Y:S06]  /*21c0*/  BAR.SYNC.DEFER_BLOCKING 0x0 ;  /* 0x0000000000007b1d */ /* 0x000fec0000010000 */
[----:B-1----:R-:W-:Y:S05]  /*21d0*/  EXIT ;  /* 0x000000000000794d */ /* 0x002fea0003800000 */
.L_x_48:
[----:B------:R-:W1:Y:S02]  /*21e0*/  SYNCS.PHASECHK.TRANS64.TRYWAIT P0, [UR18+0x18000], R3 ;  /* 0x01800003ff0075a7 */ /* 0x000e640008000152 */
[----:B-1----:R-:W-:Y:S05]  /*21f0*/  @!P0 BRA `(.L_x_48) ;  /* 0xfffffffc00f88947 */ /* 0x002fea000383ffff */
[----:B------:R-:W-:Y:S05]  /*2200*/  BRA `(.L_x_50) ;  /* 0xfffffff8002c7947 */ /* 0x000fea000383ffff */
.L_x_51:
[----:B------:R-:W-:-:S00]  /*2210*/  BRA `(.L_x_51) ;  /* 0xfffffffc00fc7947 */ /* 0x000fc0000383ffff */
[----:B------:R-:W-:-:S00]  /*2220*/  NOP ;  /* 0x0000000000007918 */ /* 0x000fc00000000000 */
        /* <DEDUP_REMOVED lines=13> */
.L_x_52:


//--------------------- .nv.shared.gluon_wgmma    --------------------------
	.section	.nv.shared.gluon_wgmma,"aw",@nobits
	.sectionflags	@""
	.align	16
	.zero		1024


//--------------------- .nv.shared.reserved.0     --------------------------
	.section	.nv.shared.reserved.0,"aw",@nobits
	.weak		__nv_reservedSMEM_offset_0_alias
	.size		__nv_reservedSMEM_offset_0_alias, 0, 0
	.other		__nv_reservedSMEM_offset_0_alias,@"STO_CUDA_RESERVED_SHARED STV_DEFAULT"
__nv_reservedSMEM_offset_0_alias:
	.zero		0


//--------------------- .nv.constant0.gluon_wgmma --------------------------
	.section	.nv.constant0.gluon_wgmma,"a",@progbits
	.sectionflags	@""
	.align	4
.nv.constant0.gluon_wgmma:
	.zero		608


//--------------------- SYMBOLS --------------------------

	.type		.nv.reservedSmem.offset0,@object
	.size		.nv.reservedSmem.offset0,0x4
